	.headerflags	@"EF_CUDA_TEXMODE_UNIFIED EF_CUDA_64BIT_ADDRESS EF_CUDA_ACCELERATORS EF_CUDA_SM90 EF_CUDA_VIRTUAL_SM(EF_CUDA_SM90)"
	.elftype	@"ET_EXEC"


//--------------------- .nv.info                  --------------------------
	.section	.nv.info,"",@"SHT_CUDA_INFO"
	.align	4


	//----- nvinfo : EIATTR_REGCOUNT
	.align		4
        /*0000*/ 	.byte	0x04, 0x2f
        /*0002*/ 	.short	(.L_1 - .L_0)
	.align		4
.L_0:
        /*0004*/ 	.word	index@(triton_mm)
        /*0008*/ 	.word	0x0000005e


	//----- nvinfo : EIATTR_MIN_STACK_SIZE
	.align		4
.L_1:
        /*000c*/ 	.byte	0x04, 0x12
        /*000e*/ 	.short	(.L_3 - .L_2)
	.align		4
.L_2:
        /*0010*/ 	.word	index@(triton_mm)
        /*0014*/ 	.word	0x00000000


	//----- nvinfo : EIATTR_FRAME_SIZE
	.align		4
.L_3:
        /*0018*/ 	.byte	0x04, 0x11
        /*001a*/ 	.short	(.L_5 - .L_4)
	.align		4
.L_4:
        /*001c*/ 	.word	index@(triton_mm)
        /*0020*/ 	.word	0x00000000


	//----- nvinfo : EIATTR_MIN_STACK_SIZE
	.align		4
.L_5:
        /*0024*/ 	.byte	0x04, 0x12
        /*0026*/ 	.short	(.L_7 - .L_6)
	.align		4
.L_6:
        /*0028*/ 	.word	index@(triton_mm)
        /*002c*/ 	.word	0x00000000
.L_7:


//--------------------- .nv.info.triton_mm        --------------------------
	.section	.nv.info.triton_mm,"",@"SHT_CUDA_INFO"
	.sectionflags	@""
	.align	4


	//----- nvinfo : EIATTR_CUDA_API_VERSION
	.align		4
        /*0000*/ 	.byte	0x04, 0x37
        /*0002*/ 	.short	(.L_9 - .L_8)
.L_8:
        /*0004*/ 	.word	0x0000007c


	//----- nvinfo : EIATTR_KPARAM_INFO
	.align		4
.L_9:
        /*0008*/ 	.byte	0x04, 0x17
        /*000a*/ 	.short	(.L_11 - .L_10)
.L_10:
        /*000c*/ 	.word	0x00000000
        /*0010*/ 	.short	0x0005
        /*0012*/ 	.short	0x0024
        /*0014*/ 	.byte	0x00, 0xf0, 0x11, 0x00


	//----- nvinfo : EIATTR_KPARAM_INFO
	.align		4
.L_11:
        /*0018*/ 	.byte	0x04, 0x17
        /*001a*/ 	.short	(.L_13 - .L_12)
.L_12:
        /*001c*/ 	.word	0x00000000
        /*0020*/ 	.short	0x0004
        /*0022*/ 	.short	0x0020
        /*0024*/ 	.byte	0x00, 0xf0, 0x11, 0x00


	//----- nvinfo : EIATTR_KPARAM_INFO
	.align		4
.L_13:
        /*0028*/ 	.byte	0x04, 0x17
        /*002a*/ 	.short	(.L_15 - .L_14)
.L_14:
        /*002c*/ 	.word	0x00000000
        /*0030*/ 	.short	0x0003
        /*0032*/ 	.short	0x0018
        /*0034*/ 	.byte	0x00, 0xf0, 0x21, 0x00


	//----- nvinfo : EIATTR_KPARAM_INFO
	.align		4
.L_15:
        /*0038*/ 	.byte	0x04, 0x17
        /*003a*/ 	.short	(.L_17 - .L_16)
.L_16:
        /*003c*/ 	.word	0x00000000
        /*0040*/ 	.short	0x0002
        /*0042*/ 	.short	0x0010
        /*0044*/ 	.byte	0x00, 0xf0, 0x21, 0x00


	//----- nvinfo : EIATTR_KPARAM_INFO
	.align		4
.L_17:
        /*0048*/ 	.byte	0x04, 0x17
        /*004a*/ 	.short	(.L_19 - .L_18)
.L_18:
        /*004c*/ 	.word	0x00000000
        /*0050*/ 	.short	0x0001
        /*0052*/ 	.short	0x0008
        /*0054*/ 	.byte	0x00, 0xf0, 0x21, 0x00


	//----- nvinfo : EIATTR_KPARAM_INFO
	.align		4
.L_19:
        /*0058*/ 	.byte	0x04, 0x17
        /*005a*/ 	.short	(.L_21 - .L_20)
.L_20:
        /*005c*/ 	.word	0x00000000
        /*0060*/ 	.short	0x0000
        /*0062*/ 	.short	0x0000
        /*0064*/ 	.byte	0x00, 0xf0, 0x21, 0x00


	//----- nvinfo : EIATTR_SPARSE_MMA_MASK
	.align		4
.L_21:
        /*0068*/ 	.byte	0x03, 0x50
        /*006a*/ 	.short	0x0000


	//----- nvinfo : EIATTR_MAXREG_COUNT
	.align		4
        /*006c*/ 	.byte	0x03, 0x1b
        /*006e*/ 	.short	0x00ff


	//----- nvinfo : EIATTR_COOP_GROUP_MASK_REGIDS
	.align		4
        /*0070*/ 	.byte	0x04, 0x29
        /*0072*/ 	.short	(.L_23 - .L_22)


	//   ....[0]....
.L_22:
        /*0074*/ 	.word	0xffffffff


	//----- nvinfo : EIATTR_COOP_GROUP_INSTR_OFFSETS
	.align		4
.L_23:
        /*0078*/ 	.byte	0x04, 0x28
        /*007a*/ 	.short	(.L_25 - .L_24)


	//   ....[0]....
.L_24:
        /*007c*/ 	.word	0x00000b80


	//----- nvinfo : EIATTR_EXIT_INSTR_OFFSETS
	.align		4
.L_25:
        /*0080*/ 	.byte	0x04, 0x1c
        /*0082*/ 	.short	(.L_27 - .L_26)


	//   ....[0]....
.L_26:
        /*0084*/ 	.word	0x00000050


	//   ....[1]....
        /*0088*/ 	.word	0x00002440


	//   ....[2]....
        /*008c*/ 	.word	0x00002460


	//----- nvinfo : EIATTR_MAX_THREADS
	.align		4
.L_27:
        /*0090*/ 	.byte	0x04, 0x05
        /*0092*/ 	.short	(.L_29 - .L_28)
.L_28:
        /*0094*/ 	.word	0x00000100
        /*0098*/ 	.word	0x00000001
        /*009c*/ 	.word	0x00000001


	//----- nvinfo : EIATTR_CBANK_PARAM_SIZE
	.align		4
.L_29:
        /*00a0*/ 	.byte	0x03, 0x19
        /*00a2*/ 	.short	0x0028


	//----- nvinfo : EIATTR_PARAM_CBANK
	.align		4
        /*00a4*/ 	.byte	0x04, 0x0a
        /*00a6*/ 	.short	(.L_31 - .L_30)
	.align		4
.L_30:
        /*00a8*/ 	.word	index@(.nv.constant0.triton_mm)
        /*00ac*/ 	.short	0x0210
        /*00ae*/ 	.short	0x0028


	//----- nvinfo : EIATTR_SW_WAR
	.align		4
.L_31:
        /*00b0*/ 	.byte	0x04, 0x36
        /*00b2*/ 	.short	(.L_33 - .L_32)
.L_32:
        /*00b4*/ 	.word	0x00000008
.L_33:


//--------------------- .nv.callgraph             --------------------------
	.section	.nv.callgraph,"",@"SHT_CUDA_CALLGRAPH"
	.align	4
	.sectionentsize	8
	.align		4
        /*0000*/ 	.word	0x00000000
	.align		4
        /*0004*/ 	.word	0xffffffff
	.align		4
        /*0008*/ 	.word	0x00000000
	.align		4
        /*000c*/ 	.word	0xfffffffe
	.align		4
        /*0010*/ 	.word	0x00000000
	.align		4
        /*0014*/ 	.word	0xfffffffd
	.align		4
        /*0018*/ 	.word	0x00000000
	.align		4
        /*001c*/ 	.word	0xfffffffc


//--------------------- .text.triton_mm           --------------------------
	.section	.text.triton_mm,"ax",@progbits
	.sectionflags	@"SHF_BARRIERS=1"
	.align	128
        .global         triton_mm
        .type           triton_mm,@function
        .size           triton_mm,(.L_x_2 - triton_mm)
        .other          triton_mm,@"STO_CUDA_ENTRY STV_DEFAULT"
triton_mm:
.text.triton_mm:
[----:B------:R-:W1:Y:S02]  /*0000*/  LDC R1, c[0x0][0x28] ;  /* 0x00000a00ff017b82 */ /* 0x000e640000000800 */
[----:B------:R-:W2:Y:S02]  /*0010*/  LDC.64 R4, c[0x0][0x230] ;  /* 0x00008c00ff047b82 */ /* 0x000ea40000000a00 */
[----:B--2---:R-:W-:-:S04]  /*0020*/  IMAD.IADD R5, R5, 0x1, R4 ;  /* 0x0000000105057824 */ /* 0x004fc800078e0204 */
[----:B------:R-:W-:-:S05]  /*0030*/  IMAD R0, R5, 0xc00, RZ ;  /* 0x00000c0005007824 */ /* 0x000fca00078e02ff */
[----:B------:R-:W-:-:S13]  /*0040*/  ISETP.NE.AND P0, PT, R0, RZ, PT ;  /* 0x000000ff0000720c */ /* 0x000fda0003f05270 */
[----:B------:R-:W-:Y:S05]  /*0050*/  @!P0 EXIT ;  /* 0x000000000000894d */ /* 0x000fea0003800000 */
[----:B------:R-:W2:Y:S01]  /*0060*/  S2R R10, SR_CTAID.X ;  /* 0x00000000000a7919 */ /* 0x000ea20000002500 */
[----:B------:R-:W-:Y:S01]  /*0070*/  VIADD R0, R5, 0x7f ;  /* 0x0000007f05007836 */ /* 0x000fe20000000000 */
[----:B------:R-:W-:Y:S01]  /*0080*/  IABS R18, R5 ;  /* 0x0000000500127213 */ /* 0x000fe20000000000 */
[----:B------:R-:W3:Y:S01]  /*0090*/  S2UR UR5, SR_CgaCtaId ;  /* 0x00000000000579c3 */ /* 0x000ee20000008800 */
[----:B------:R-:W-:Y:S01]  /*00a0*/  UMOV UR4, 0x400 ;  /* 0x0000040000047882 */ /* 0x000fe20000000000 */
[----:B------:R-:W-:Y:S01]  /*00b0*/  ULDC.64 UR16, c[0x0][0x208] ;  /* 0x0000820000107ab9 */ /* 0x000fe20000000a00 */
[----:B------:R-:W-:Y:S02]  /*00c0*/  SHF.R.S32.HI R3, RZ, 0x1f, R0 ;  /* 0x0000001fff037819 */ /* 0x000fe40000011400 */
[----:B------:R-:W-:Y:S02]  /*00d0*/  CS2R R24, SRZ ;  /* 0x0000000000187805 */ /* 0x000fe4000001ff00 */
[----:B------:R-:W-:-:S02]  /*00e0*/  CS2R R26, SRZ ;  /* 0x00000000001a7805 */ /* 0x000fc4000001ff00 */
[----:B------:R-:W-:Y:S02]  /*00f0*/  CS2R R28, SRZ ;  /* 0x00000000001c7805 */ /* 0x000fe4000001ff00 */
[----:B------:R-:W-:Y:S02]  /*0100*/  LEA.HI R3, R3, R0, RZ, 0x7 ;  /* 0x0000000003037211 */ /* 0x000fe400078f38ff */
[----:B------:R-:W-:Y:S02]  /*0110*/  CS2R R30, SRZ ;  /* 0x00000000001e7805 */ /* 0x000fe4000001ff00 */
[----:B------:R-:W-:Y:S02]  /*0120*/  CS2R R32, SRZ ;  /* 0x0000000000207805 */ /* 0x000fe4000001ff00 */
[----:B------:R-:W-:Y:S02]  /*0130*/  CS2R R34, SRZ ;  /* 0x0000000000227805 */ /* 0x000fe4000001ff00 */
[----:B------:R-:W-:-:S02]  /*0140*/  CS2R R36, SRZ ;  /* 0x0000000000247805 */ /* 0x000fc4000001ff00 */
[----:B------:R-:W-:Y:S02]  /*0150*/  CS2R R38, SRZ ;  /* 0x0000000000267805 */ /* 0x000fe4000001ff00 */
[----:B------:R-:W-:Y:S02]  /*0160*/  CS2R R40, SRZ ;  /* 0x0000000000287805 */ /* 0x000fe4000001ff00 */
        /* <DEDUP_REMOVED lines=9> */
[----:B------:R-:W-:Y:S01]  /*0200*/  CS2R R60, SRZ ;  /* 0x00000000003c7805 */ /* 0x000fe2000001ff00 */
[----:B---3--:R-:W-:Y:S01]  /*0210*/  UPRMT UR5, UR5, 0x654, UR4 ;  /* 0x0000065405057896 */ /* 0x008fe20008000004 */
[----:B------:R-:W-:-:S02]  /*0220*/  CS2R R62, SRZ ;  /* 0x00000000003e7805 */ /* 0x000fc4000001ff00 */
[----:B------:R-:W-:Y:S02]  /*0230*/  CS2R R64, SRZ ;  /* 0x0000000000407805 */ /* 0x000fe4000001ff00 */
[----:B------:R-:W-:Y:S02]  /*0240*/  CS2R R66, SRZ ;  /* 0x0000000000427805 */ /* 0x000fe4000001ff00 */
[----:B------:R-:W-:Y:S01]  /*0250*/  CS2R R68, SRZ ;  /* 0x0000000000447805 */ /* 0x000fe2000001ff00 */
[C---:B--2---:R-:W-:Y:S01]  /*0260*/  IMAD.HI R2, R10.reuse, 0x2aaaaaab, RZ ;  /* 0x2aaaaaab0a027827 */ /* 0x044fe200078e02ff */
[----:B------:R-:W-:Y:S02]  /*0270*/  IABS R11, R10 ;  /* 0x0000000a000b7213 */ /* 0x000fe40000000000 */
[----:B------:R-:W-:Y:S02]  /*0280*/  CS2R R70, SRZ ;  /* 0x0000000000467805 */ /* 0x000fe4000001ff00 */
[----:B------:R-:W-:-:S02]  /*0290*/  ISETP.GE.AND P1, PT, R10, RZ, PT ;  /* 0x000000ff0a00720c */ /* 0x000fc40003f26270 */
[----:B------:R-:W-:Y:S02]  /*02a0*/  CS2R R72, SRZ ;  /* 0x0000000000487805 */ /* 0x000fe4000001ff00 */
[----:B------:R-:W-:Y:S02]  /*02b0*/  SHF.R.U32.HI R7, RZ, 0x1f, R2 ;  /* 0x0000001fff077819 */ /* 0x000fe40000011602 */
[----:B------:R-:W-:Y:S02]  /*02c0*/  CS2R R74, SRZ ;  /* 0x00000000004a7805 */ /* 0x000fe4000001ff00 */
[----:B------:R-:W-:Y:S02]  /*02d0*/  CS2R R76, SRZ ;  /* 0x00000000004c7805 */ /* 0x000fe4000001ff00 */
[----:B------:R-:W-:Y:S02]  /*02e0*/  CS2R R78, SRZ ;  /* 0x00000000004e7805 */ /* 0x000fe4000001ff00 */
[----:B------:R-:W-:-:S02]  /*02f0*/  LEA.HI.SX32 R7, R2, R7, 0x1b ;  /* 0x0000000702077211 */ /* 0x000fc400078fdaff */
[----:B------:R-:W-:Y:S02]  /*0300*/  CS2R R80, SRZ ;  /* 0x0000000000507805 */ /* 0x000fe4000001ff00 */
[----:B------:R-:W-:Y:S02]  /*0310*/  CS2R R82, SRZ ;  /* 0x0000000000527805 */ /* 0x000fe4000001ff00 */
[----:B------:R-:W-:Y:S02]  /*0320*/  CS2R R84, SRZ ;  /* 0x0000000000547805 */ /* 0x000fe4000001ff00 */
[----:B------:R-:W-:Y:S01]  /*0330*/  CS2R R86, SRZ ;  /* 0x0000000000567805 */ /* 0x000fe2000001ff00 */
[----:B------:R-:W-:Y:S01]  /*0340*/  IMAD.SHL.U32 R4, R7, 0x8, RZ ;  /* 0x0000000807047824 */ /* 0x000fe200078e00ff */
[----:B------:R-:W-:Y:S01]  /*0350*/  UMOV UR4, URZ ;  /* 0x0000003f00047c82 */ /* 0x000fe20008000000 */
[----:B------:R-:W-:-:S03]  /*0360*/  UMOV UR14, 0xffffffff ;  /* 0xffffffff000e7882 */ /* 0x000fc60000000000 */
[----:B------:R-:W-:-:S04]  /*0370*/  LEA.HI.SX32 R3, R3, -R4, 0x19 ;  /* 0x8000000403037211 */ /* 0x000fc800078fcaff */
[----:B------:R-:W-:-:S04]  /*0380*/  VIMNMX R6, R3, 0x8, PT ;  /* 0x0000000803067848 */ /* 0x000fc80003fe0100 */
[-C--:B------:R-:W-:Y:S02]  /*0390*/  IABS R13, R6.reuse ;  /* 0x00000006000d7213 */ /* 0x080fe40000000000 */
[----:B------:R-:W-:Y:S02]  /*03a0*/  IABS R12, R6 ;  /* 0x00000006000c7213 */ /* 0x000fe40000000000 */
[----:B------:R-:W2:Y:S03]  /*03b0*/  I2F.RP R0, R13 ;  /* 0x0000000d00007306 */ /* 0x000ea60000209400 */
[----:B------:R-:W-:-:S05]  /*03c0*/  IMAD.MOV R15, RZ, RZ, -R12 ;  /* 0x000000ffff0f7224 */ /* 0x000fca00078e0a0c */
[----:B--2---:R-:W2:Y:S02]  /*03d0*/  MUFU.RCP R0, R0 ;  /* 0x0000000000007308 */ /* 0x004ea40000001000 */
[----:B--2---:R-:W-:-:S06]  /*03e0*/  VIADD R2, R0, 0xffffffe ;  /* 0x0ffffffe00027836 */ /* 0x004fcc0000000000 */
[----:B------:R2:W3:Y:S02]  /*03f0*/  F2I.FTZ.U32.TRUNC.NTZ R3, R2 ;  /* 0x0000000200037305 */ /* 0x0004e4000021f000 */
[----:B--2---:R-:W-:Y:S02]  /*0400*/  IMAD.MOV.U32 R2, RZ, RZ, RZ ;  /* 0x000000ffff027224 */ /* 0x004fe400078e00ff */
[----:B---3--:R-:W-:-:S04]  /*0410*/  IMAD.MOV R8, RZ, RZ, -R3 ;  /* 0x000000ffff087224 */ /* 0x008fc800078e0a03 */
[----:B------:R-:W-:-:S04]  /*0420*/  IMAD R9, R8, R13, RZ ;  /* 0x0000000d08097224 */ /* 0x000fc800078e02ff */
[----:B------:R-:W-:Y:S02]  /*0430*/  IMAD.HI.U32 R8, R3, R9, R2 ;  /* 0x0000000903087227 */ /* 0x000fe400078e0002 */
[----:B------:R-:W2:Y:S02]  /*0440*/  I2F.RP R9, R18 ;  /* 0x0000001200097306 */ /* 0x000ea40000209400 */
[----:B------:R-:W-:Y:S02]  /*0450*/  IMAD.MOV.U32 R3, RZ, RZ, R11 ;  /* 0x000000ffff037224 */ /* 0x000fe400078e000b */
[----:B------:R-:W-:Y:S02]  /*0460*/  IMAD R11, R7, -0xc0, R10 ;  /* 0xffffff40070b7824 */ /* 0x000fe400078e020a */
[----:B------:R-:W-:-:S03]  /*0470*/  IMAD.HI.U32 R0, R8, R3, RZ ;  /* 0x0000000308007227 */ /* 0x000fc600078e00ff */
[----:B------:R-:W-:Y:S01]  /*0480*/  IABS R7, R11 ;  /* 0x0000000b00077213 */ /* 0x000fe20000000000 */
[----:B------:R-:W-:Y:S02]  /*0490*/  IMAD R2, R0, R15, R3 ;  /* 0x0000000f00027224 */ /* 0x000fe400078e0203 */
[----:B------:R-:W3:Y:S02]  /*04a0*/  S2R R0, SR_TID.X ;  /* 0x0000000000007919 */ /* 0x000ee40000002100 */
[----:B------:R-:W-:Y:S01]  /*04b0*/  IMAD.HI.U32 R8, R8, R7, RZ ;  /* 0x0000000708087227 */ /* 0x000fe200078e00ff */
[----:B------:R-:W-:Y:S01]  /*04c0*/  ISETP.GT.U32.AND P0, PT, R13, R2, PT ;  /* 0x000000020d00720c */ /* 0x000fe20003f04070 */
[----:B--2---:R-:W2:Y:S02]  /*04d0*/  MUFU.RCP R9, R9 ;  /* 0x0000000900097308 */ /* 0x004ea40000001000 */
[----:B------:R-:W-:Y:S01]  /*04e0*/  IMAD R10, R8, R15, R7 ;  /* 0x0000000f080a7224 */ /* 0x000fe200078e0207 */
[----:B------:R-:W-:-:S04]  /*04f0*/  LOP3.LUT R7, RZ, R6, RZ, 0x33, !PT ;  /* 0x00000006ff077212 */ /* 0x000fc800078e33ff */
[----:B------:R-:W-:-:S05]  /*0500*/  ISETP.GT.U32.AND P2, PT, R13, R10, PT ;  /* 0x0000000a0d00720c */ /* 0x000fca0003f44070 */
[----:B------:R-:W-:Y:S02]  /*0510*/  @!P0 IMAD.IADD R2, R2, 0x1, -R13 ;  /* 0x0000000102028824 */ /* 0x000fe400078e0a0d */
[----:B--2---:R-:W-:-:S03]  /*0520*/  VIADD R3, R9, 0xffffffe ;  /* 0x0ffffffe09037836 */ /* 0x004fc60000000000 */
[----:B------:R-:W-:-:S03]  /*0530*/  ISETP.GT.U32.AND P0, PT, R13, R2, PT ;  /* 0x000000020d00720c */ /* 0x000fc60003f04070 */
[----:B------:R-:W-:Y:S01]  /*0540*/  @!P2 IMAD.IADD R10, R10, 0x1, -R13 ;  /* 0x000000010a0aa824 */ /* 0x000fe200078e0a0d */
[----:B------:R-:W2:Y:S01]  /*0550*/  F2I.FTZ.U32.TRUNC.NTZ R3, R3 ;  /* 0x0000000300037305 */ /* 0x000ea2000021f000 */
[----:B------:R-:W-:Y:S01]  /*0560*/  @!P2 VIADD R8, R8, 0x1 ;  /* 0x000000010808a836 */ /* 0x000fe20000000000 */
[----:B---3--:R-:W-:-:S07]  /*0570*/  SHF.R.U32.HI R12, RZ, 0x2, R0 ;  /* 0x00000002ff0c7819 */ /* 0x008fce0000011600 */
[----:B------:R-:W-:Y:S01]  /*0580*/  @!P0 IMAD.IADD R2, R2, 0x1, -R13 ;  /* 0x0000000102028824 */ /* 0x000fe200078e0a0d */
[----:B------:R-:W-:Y:S02]  /*0590*/  ISETP.NE.AND P0, PT, R6, RZ, PT ;  /* 0x000000ff0600720c */ /* 0x000fe40003f05270 */
[----:B------:R-:W-:Y:S01]  /*05a0*/  SGXT.U32 R12, R12, 0x6 ;  /* 0x000000060c0c781a */ /* 0x000fe20000000000 */
[----:B------:R-:W-:Y:S01]  /*05b0*/  @!P1 IMAD.MOV R2, RZ, RZ, -R2 ;  /* 0x000000ffff029224 */ /* 0x000fe200078e0a02 */
[----:B------:R-:W-:Y:S01]  /*05c0*/  ISETP.GE.U32.AND P1, PT, R10, R13, PT ;  /* 0x0000000d0a00720c */ /* 0x000fe20003f26070 */
[----:B--2---:R-:W-:Y:S01]  /*05d0*/  IMAD.MOV R15, RZ, RZ, -R3 ;  /* 0x000000ffff0f7224 */ /* 0x004fe200078e0a03 */
[----:B------:R-:W-:Y:S02]  /*05e0*/  LOP3.LUT R6, R11, R6, RZ, 0x3c, !PT ;  /* 0x000000060b067212 */ /* 0x000fe400078e3cff */
[----:B------:R-:W-:Y:S01]  /*05f0*/  SEL R9, R7, R2, !P0 ;  /* 0x0000000207097207 */ /* 0x000fe20004000000 */
[----:B------:R-:W-:Y:S01]  /*0600*/  IMAD R15, R15, R18, RZ ;  /* 0x000000120f0f7224 */ /* 0x000fe200078e02ff */
[----:B------:R-:W-:Y:S01]  /*0610*/  ISETP.GE.AND P3, PT, R6, RZ, PT ;  /* 0x000000ff0600720c */ /* 0x000fe20003f66270 */
[----:B------:R-:W-:Y:S01]  /*0620*/  IMAD.MOV.U32 R2, RZ, RZ, RZ ;  /* 0x000000ffff027224 */ /* 0x000fe200078e00ff */
[----:B------:R-:W-:-:S02]  /*0630*/  IADD3 R9, R4, R9, RZ ;  /* 0x0000000904097210 */ /* 0x000fc40007ffe0ff */
[----:B------:R-:W-:Y:S01]  /*0640*/  IABS R4, R5 ;  /* 0x0000000500047213 */ /* 0x000fe20000000000 */
[----:B------:R-:W-:Y:S01]  /*0650*/  IMAD.HI.U32 R2, R3, R15, R2 ;  /* 0x0000000f03027227 */ /* 0x000fe200078e0002 */
[----:B------:R-:W-:Y:S02]  /*0660*/  LOP3.LUT R6, R12, 0x40, RZ, 0xfc, !PT ;  /* 0x000000400c067812 */ /* 0x000fe400078efcff */
[----:B------:R-:W-:Y:S01]  /*0670*/  SHF.R.U32.HI R88, RZ, 0x5, R0 ;  /* 0x00000005ff587819 */ /* 0x000fe20000011600 */
[----:B------:R-:W-:Y:S02]  /*0680*/  IMAD.SHL.U32 R9, R9, 0x80, RZ ;  /* 0x0000008009097824 */ /* 0x000fe400078e00ff */
[----:B------:R-:W-:Y:S02]  /*0690*/  IMAD.MOV R16, RZ, RZ, -R4 ;  /* 0x000000ffff107224 */ /* 0x000fe400078e0a04 */
[----:B------:R-:W-:Y:S01]  /*06a0*/  @P1 VIADD R8, R8, 0x1 ;  /* 0x0000000108081836 */ /* 0x000fe20000000000 */
[----:B------:R-:W-:-:S02]  /*06b0*/  LOP3.LUT R14, R9, R12, RZ, 0xfc, !PT ;  /* 0x0000000c090e7212 */ /* 0x000fc400078efcff */
[----:B------:R-:W-:Y:S01]  /*06c0*/  LOP3.LUT R15, R9, 0x40, R12, 0xfe, !PT ;  /* 0x00000040090f7812 */ /* 0x000fe200078efe0c */
[----:B------:R-:W-:Y:S01]  /*06d0*/  @!P3 IMAD.MOV R8, RZ, RZ, -R8 ;  /* 0x000000ffff08b224 */ /* 0x000fe200078e0a08 */
[----:B------:R-:W-:Y:S02]  /*06e0*/  IABS R3, R14 ;  /* 0x0000000e00037213 */ /* 0x000fe40000000000 */
[----:B------:R-:W-:Y:S02]  /*06f0*/  IABS R11, R15 ;  /* 0x0000000f000b7213 */ /* 0x000fe40000000000 */
[----:B------:R-:W-:Y:S01]  /*0700*/  SEL R4, R7, R8, !P0 ;  /* 0x0000000807047207 */ /* 0x000fe20004000000 */
[----:B------:R-:W-:Y:S01]  /*0710*/  IMAD.MOV.U32 R13, RZ, RZ, R3 ;  /* 0x000000ffff0d7224 */ /* 0x000fe200078e0003 */
[----:B------:R-:W-:-:S03]  /*0720*/  ISETP.GE.AND P3, PT, R15, RZ, PT ;  /* 0x000000ff0f00720c */ /* 0x000fc60003f66270 */
[----:B------:R-:W-:-:S04]  /*0730*/  IMAD.HI.U32 R3, R2, R13, RZ ;  /* 0x0000000d02037227 */ /* 0x000fc800078e00ff */
[----:B------:R-:W-:-:S04]  /*0740*/  IMAD.HI.U32 R2, R2, R11, RZ ;  /* 0x0000000b02027227 */ /* 0x000fc800078e00ff */
[-C--:B------:R-:W-:Y:S02]  /*0750*/  IMAD R13, R3, R16.reuse, R13 ;  /* 0x00000010030d7224 */ /* 0x080fe400078e020d */
[----:B------:R-:W-:Y:S01]  /*0760*/  IMAD R16, R2, R16, R11 ;  /* 0x0000001002107224 */ /* 0x000fe200078e020b */
[----:B------:R-:W-:Y:S01]  /*0770*/  SHF.R.U32.HI R2, RZ, 0x4, R0 ;  /* 0x00000004ff027819 */ /* 0x000fe20000011600 */
[----:B------:R-:W-:Y:S01]  /*0780*/  IMAD.SHL.U32 R3, R0, 0x8, RZ ;  /* 0x0000000800037824 */ /* 0x000fe200078e00ff */
[----:B------:R-:W-:Y:S01]  /*0790*/  ISETP.GT.U32.AND P1, PT, R18, R13, PT ;  /* 0x0000000d1200720c */ /* 0x000fe20003f24070 */
[----:B------:R-:W-:Y:S01]  /*07a0*/  IMAD.SHL.U32 R4, R4, 0x80, RZ ;  /* 0x0000008004047824 */ /* 0x000fe200078e00ff */
[----:B------:R-:W-:Y:S02]  /*07b0*/  ISETP.GT.U32.AND P2, PT, R18, R16, PT ;  /* 0x000000101200720c */ /* 0x000fe40003f44070 */
[----:B------:R-:W-:Y:S02]  /*07c0*/  LOP3.LUT R11, R3, 0x18, R0, 0x48, !PT ;  /* 0x00000018030b7812 */ /* 0x000fe400078e4800 */
[----:B------:R-:W-:-:S02]  /*07d0*/  LOP3.LUT R20, R4, R12, RZ, 0xfc, !PT ;  /* 0x0000000c04147212 */ /* 0x000fc400078efcff */
[----:B------:R-:W-:Y:S01]  /*07e0*/  LOP3.LUT R19, R4, 0x40, R12, 0xfe, !PT ;  /* 0x0000004004137812 */ /* 0x000fe200078efe0c */
[--C-:B------:R-:W-:Y:S01]  /*07f0*/  IMAD R6, R6, 0x20, R11.reuse ;  /* 0x0000002006067824 */ /* 0x100fe200078e020b */
[----:B------:R-:W-:Y:S01]  /*0800*/  SGXT.U32 R2, R2, 0x4 ;  /* 0x000000040202781a */ /* 0x000fe20000000000 */
[----:B------:R-:W-:Y:S02]  /*0810*/  IMAD R7, R12, 0x20, R11 ;  /* 0x000000200c077824 */ /* 0x000fe400078e020b */
[----:B------:R-:W-:Y:S01]  /*0820*/  @!P1 IMAD.IADD R13, R13, 0x1, -R18 ;  /* 0x000000010d0d9824 */ /* 0x000fe200078e0a12 */
[----:B------:R-:W-:Y:S01]  /*0830*/  ISETP.GE.AND P1, PT, R14, RZ, PT ;  /* 0x000000ff0e00720c */ /* 0x000fe20003f26270 */
[----:B------:R-:W2:Y:S01]  /*0840*/  LDC.64 R10, c[0x0][0x218] ;  /* 0x00008600ff0a7b82 */ /* 0x000ea20000000a00 */
[----:B------:R-:W-:Y:S01]  /*0850*/  @!P2 IADD3 R16, R16, -R18, RZ ;  /* 0x800000121010a210 */ /* 0x000fe20007ffe0ff */
[----:B------:R-:W-:Y:S01]  /*0860*/  IMAD.HI R8, R20, 0x2aaaaaab, RZ ;  /* 0x2aaaaaab14087827 */ /* 0x000fe200078e02ff */
[----:B------:R-:W-:-:S02]  /*0870*/  ISETP.GT.U32.AND P0, PT, R18, R13, PT ;  /* 0x0000000d1200720c */ /* 0x000fc40003f04070 */
[----:B------:R-:W-:Y:S01]  /*0880*/  ISETP.GT.U32.AND P2, PT, R18, R16, PT ;  /* 0x000000101200720c */ /* 0x000fe20003f44070 */
[----:B------:R-:W-:Y:S01]  /*0890*/  IMAD.HI R12, R19, 0x2aaaaaab, RZ ;  /* 0x2aaaaaab130c7827 */ /* 0x000fe200078e02ff */
[----:B------:R-:W-:Y:S01]  /*08a0*/  LOP3.LUT R2, R9, R2, RZ, 0xfc, !PT ;  /* 0x0000000209027212 */ /* 0x000fe200078efcff */
[----:B------:R-:W3:Y:S01]  /*08b0*/  LDC.64 R14, c[0x0][0x220] ;  /* 0x00008800ff0e7b82 */ /* 0x000ee20000000a00 */
[----:B------:R-:W-:Y:S02]  /*08c0*/  SHF.R.U32.HI R9, RZ, 0x1f, R8 ;  /* 0x0000001fff097819 */ /* 0x000fe40000011608 */
[----:B------:R-:W-:Y:S02]  /*08d0*/  SHF.R.U32.HI R17, RZ, 0x1f, R12 ;  /* 0x0000001fff117819 */ /* 0x000fe4000001160c */
[----:B------:R-:W-:Y:S02]  /*08e0*/  LEA.HI R9, R8, R9, RZ, 0x17 ;  /* 0x0000000908097211 */ /* 0x000fe400078fb8ff */
[----:B------:R-:W-:Y:S01]  /*08f0*/  LOP3.LUT R8, R3, 0x18, RZ, 0xc0, !PT ;  /* 0x0000001803087812 */ /* 0x000fe200078ec0ff */
[--C-:B------:R-:W-:Y:S01]  /*0900*/  @!P0 IMAD.IADD R13, R13, 0x1, -R18.reuse ;  /* 0x000000010d0d8824 */ /* 0x100fe200078e0a12 */
[----:B------:R-:W-:Y:S01]  /*0910*/  ISETP.NE.AND P0, PT, R5, RZ, PT ;  /* 0x000000ff0500720c */ /* 0x000fe20003f05270 */
[----:B------:R-:W-:Y:S01]  /*0920*/  @!P2 IMAD.IADD R16, R16, 0x1, -R18 ;  /* 0x000000011010a824 */ /* 0x000fe200078e0a12 */
[----:B------:R-:W-:Y:S01]  /*0930*/  LEA.HI R18, R12, R17, RZ, 0x17 ;  /* 0x000000110c127211 */ /* 0x000fe200078fb8ff */
[----:B------:R-:W-:Y:S01]  /*0940*/  @!P1 IMAD.MOV R13, RZ, RZ, -R13 ;  /* 0x000000ffff0d9224 */ /* 0x000fe200078e0a0d */
[----:B------:R-:W-:Y:S01]  /*0950*/  LOP3.LUT R12, RZ, R5, RZ, 0x33, !PT ;  /* 0x00000005ff0c7212 */ /* 0x000fe200078e33ff */
[----:B------:R-:W-:-:S02]  /*0960*/  @!P3 IMAD.MOV R16, RZ, RZ, -R16 ;  /* 0x000000ffff10b224 */ /* 0x000fc400078e0a10 */
[----:B------:R-:W-:Y:S01]  /*0970*/  IMAD R17, R9, -0xc00, R20 ;  /* 0xfffff40009117824 */ /* 0x000fe200078e0214 */
[----:B------:R-:W-:Y:S01]  /*0980*/  SEL R23, R12, R13, !P0 ;  /* 0x0000000d0c177207 */ /* 0x000fe20004000000 */
[----:B------:R-:W-:Y:S01]  /*0990*/  IMAD R13, R18, -0xc00, R19 ;  /* 0xfffff400120d7824 */ /* 0x000fe200078e0213 */
[----:B------:R-:W-:Y:S01]  /*09a0*/  SEL R9, R12, R16, !P0 ;  /* 0x000000100c097207 */ /* 0x000fe20004000000 */
[--C-:B------:R-:W-:Y:S02]  /*09b0*/  IMAD R21, R17, 0xc00, R8.reuse ;  /* 0x00000c0011157824 */ /* 0x100fe400078e0208 */
[--C-:B------:R-:W-:Y:S02]  /*09c0*/  IMAD R17, R23, 0xc00, R8.reuse ;  /* 0x00000c0017117824 */ /* 0x100fe400078e0208 */
[--C-:B------:R-:W-:Y:S02]  /*09d0*/  IMAD R19, R9, 0xc00, R8.reuse ;  /* 0x00000c0009137824 */ /* 0x100fe400078e0208 */
[----:B------:R-:W-:-:S02]  /*09e0*/  IMAD R23, R13, 0xc00, R8 ;  /* 0x00000c000d177824 */ /* 0x000fc400078e0208 */
[----:B--2---:R-:W-:Y:S01]  /*09f0*/  IMAD.WIDE R8, R17, 0x2, R10 ;  /* 0x0000000211087825 */ /* 0x004fe200078e020a */
[----:B------:R-:W-:-:S03]  /*0a00*/  LEA R17, R7, UR5, 0x1 ;  /* 0x0000000507117c11 */ /* 0x000fc6000f8e08ff */
[----:B------:R-:W-:Y:S01]  /*0a10*/  IMAD.WIDE R10, R19, 0x2, R10 ;  /* 0x00000002130a7825 */ /* 0x000fe200078e020a */
[----:B------:R-:W-:Y:S01]  /*0a20*/  LEA R19, R6, UR5, 0x1 ;  /* 0x0000000506137c11 */ /* 0x000fe2000f8e08ff */
[----:B------:R-:W-:Y:S01]  /*0a30*/  @!PT LDS RZ, [RZ] ;  /* 0x00000000fffff984 */ /* 0x000fe20000000800 */
[----:B------:R-:W-:Y:S01]  /*0a40*/  @!PT LDS RZ, [RZ] ;  /* 0x00000000fffff984 */ /* 0x000fe20000000800 */
[----:B------:R-:W-:Y:S01]  /*0a50*/  @!PT LDS RZ, [RZ] ;  /* 0x00000000fffff984 */ /* 0x000fe20000000800 */
[----:B------:R-:W-:Y:S01]  /*0a60*/  LDGSTS.E.BYPASS.128 [R17], desc[UR16][R8.64] ;  /* 0x0000000008117fae */ /* 0x000fe2000b901c50 */
[----:B------:R-:W-:Y:S01]  /*0a70*/  IADD3 R18, P2, R8, 0x40, RZ ;  /* 0x0000004008127810 */ /* 0x000fe20007f5e0ff */
[--C-:B---3--:R-:W-:Y:S01]  /*0a80*/  IMAD.WIDE R12, R21, 0x2, R14.reuse ;  /* 0x00000002150c7825 */ /* 0x108fe200078e020e */
[----:B------:R-:W-:Y:S01]  /*0a90*/  IADD3 R20, P0, R10, 0x40, RZ ;  /* 0x000000400a147810 */ /* 0x000fe20007f1e0ff */
[----:B------:R3:W-:Y:S02]  /*0aa0*/  LDGSTS.E.BYPASS.128 [R19], desc[UR16][R10.64] ;  /* 0x000000000a137fae */ /* 0x0007e4000b901c50 */
[----:B------:R-:W-:Y:S01]  /*0ab0*/  IMAD.WIDE R14, R23, 0x2, R14 ;  /* 0x00000002170e7825 */ /* 0x000fe200078e020e */
[----:B------:R-:W-:Y:S01]  /*0ac0*/  IADD3 R22, P1, R12, 0x40, RZ ;  /* 0x000000400c167810 */ /* 0x000fe20007f3e0ff */
[----:B------:R-:W0:Y:S02]  /*0ad0*/  LDGDEPBAR ;  /* 0x00000000000079af */ /* 0x000e240000000000 */
[----:B------:R-:W-:Y:S01]  /*0ae0*/  IMAD.X R23, RZ, RZ, R11, P0 ;  /* 0x000000ffff177224 */ /* 0x000fe200000e060b */
[----:B------:R-:W-:Y:S01]  /*0af0*/  IADD3 R90, P0, R14, 0x40, RZ ;  /* 0x000000400e5a7810 */ /* 0x000fe20007f1e0ff */
[----:B------:R2:W-:Y:S01]  /*0b00*/  LDGSTS.E.BYPASS.128 [R17+0x4000], desc[UR16][R12.64] ;  /* 0x040000000c117fae */ /* 0x0005e2000b901c50 */
[----:B------:R-:W-:-:S02]  /*0b10*/  IMAD.X R21, RZ, RZ, R9, P2 ;  /* 0x000000ffff157224 */ /* 0x000fc400010e0609 */
[----:B------:R-:W-:Y:S01]  /*0b20*/  IMAD.X R89, RZ, RZ, R13, P1 ;  /* 0x000000ffff597224 */ /* 0x000fe200008e060d */
[----:B------:R2:W-:Y:S01]  /*0b30*/  LDGSTS.E.BYPASS.128 [R19+0x4000], desc[UR16][R14.64] ;  /* 0x040000000e137fae */ /* 0x0005e2000b901c50 */
[----:B------:R-:W-:Y:S01]  /*0b40*/  IMAD.X R91, RZ, RZ, R15, P0 ;  /* 0x000000ffff5b7224 */ /* 0x000fe200000e060f */
[----:B---3--:R-:W-:Y:S01]  /*0b50*/  LOP3.LUT R10, R88, 0x7fffffc, RZ, 0xc0, !PT ;  /* 0x07fffffc580a7812 */ /* 0x008fe200078ec0ff */
[----:B------:R-:W-:Y:S01]  /*0b60*/  IMAD.MOV.U32 R16, RZ, RZ, RZ ;  /* 0x000000ffff107224 */ /* 0x000fe200078e00ff */
[----:B------:R-:W0:Y:S06]  /*0b70*/  LDGDEPBAR ;  /* 0x00000000000079af */ /* 0x000e2c0000000000 */
.L_x_0:
[----:B--2---:R-:W2:Y:S01]  /*0b80*/  SHFL.IDX PT, R8, R10, RZ, 0x1f ;  /* 0x00001fff0a087589 */ /* 0x004ea200000e0000 */
[----:B------:R-:W-:Y:S01]  /*0b90*/  UIADD3 UR14, UR14, 0x1, URZ ;  /* 0x000000010e0e7890 */ /* 0x000fe2000fffe03f */
[----:B------:R-:W-:-:S04]  /*0ba0*/  DEPBAR.LE SB0, 0x0 ;  /* 0x000080000000791a */ /* 0x000fc80000000000 */
[----:B------:R-:W-:Y:S01]  /*0bb0*/  UISETP.GE.AND UP0, UPT, UR14, 0x2, UPT ;  /* 0x000000020e00788c */ /* 0x000fe2000bf06270 */
[----:B------:R-:W-:Y:S01]  /*0bc0*/  BAR.SYNC.DEFER_BLOCKING 0x0 ;  /* 0x0000000000007b1d */ /* 0x000fe20000010000 */
[----:B------:R-:W-:Y:S01]  /*0bd0*/  UIADD3 UR4, UR4, 0x1, URZ ;  /* 0x0000000104047890 */ /* 0x000fe2000fffe03f */
[C---:B------:R-:W-:Y:S01]  /*0be0*/  ISETP.GE.U32.AND P0, PT, R16.reuse, 0xbe0, PT ;  /* 0x00000be01000780c */ /* 0x040fe20003f06070 */
[----:B------:R-:W-:Y:S01]  /*0bf0*/  USEL UR14, UR14, URZ, !UP0 ;  /* 0x0000003f0e0e7287 */ /* 0x000fe2000c000000 */
[----:B------:R-:W-:Y:S02]  /*0c00*/  IMAD.MOV.U32 R9, RZ, RZ, R21 ;  /* 0x000000ffff097224 */ /* 0x000fe400078e0015 */
[----:B------:R-:W-:Y:S01]  /*0c10*/  UMOV UR11, 0x80000020 ;  /* 0x80000020000b7882 */ /* 0x000fe20000000000 */
[----:B------:R-:W-:Y:S01]  /*0c20*/  VIADD R16, R16, 0x20 ;  /* 0x0000002010107836 */ /* 0x000fe20000000000 */
[----:B--2---:R-:W-:Y:S01]  /*0c30*/  R2UR UR6, R8 ;  /* 0x00000000080672ca */ /* 0x004fe200000e0000 */
[----:B------:R-:W-:Y:S01]  /*0c40*/  IMAD.MOV.U32 R8, RZ, RZ, R18 ;  /* 0x000000ffff087224 */ /* 0x000fe200078e0012 */
[----:B------:R-:W-:Y:S01]  /*0c50*/  IADD3 R18, P4, R18, 0x40, RZ ;  /* 0x0000004012127810 */ /* 0x000fe20007f9e0ff */
[----:B------:R-:W-:-:S04]  /*0c60*/  WARPGROUP.ARRIVE ;  /* 0x00000000000079c5 */ /* 0x000fc80000000000 */
[----:B------:R-:W-:-:S06]  /*0c70*/  IMAD.X R21, RZ, RZ, R21, P4 ;  /* 0x000000ffff157224 */ /* 0x000fcc00020e0615 */
[----:B------:R-:W-:Y:S02]  /*0c80*/  USHF.L.U32 UR7, UR6, 0x6, URZ ;  /* 0x0000000606077899 */ /* 0x000fe4000800063f */
[----:B------:R-:W-:Y:S02]  /*0c90*/  ULEA UR6, UR14, UR5, 0xd ;  /* 0x000000050e067291 */ /* 0x000fe4000f8e683f */
[----:B------:R-:W-:Y:S02]  /*0ca0*/  ULOP3.LUT UR7, UR7, 0x1c0, URZ, 0xc0, !UPT ;  /* 0x000001c007077892 */ /* 0x000fe4000f8ec03f */
[----:B------:R-:W-:Y:S02]  /*0cb0*/  USHF.R.U32.HI UR8, URZ, 0x4, UR6 ;  /* 0x000000043f087899 */ /* 0x000fe40008011606 */
[----:B------:R-:W-:Y:S02]  /*0cc0*/  UIADD3 UR6, UR6, 0x4000, URZ ;  /* 0x0000400006067890 */ /* 0x000fe4000fffe03f */
[----:B------:R-:W-:-:S02]  /*0cd0*/  ULOP3.LUT UR8, UR8, 0x3fff, URZ, 0xc0, !UPT ;  /* 0x00003fff08087892 */ /* 0x000fc4000f8ec03f */
[----:B------:R-:W-:Y:S02]  /*0ce0*/  USHF.R.U32.HI UR6, URZ, 0x4, UR6 ;  /* 0x000000043f067899 */ /* 0x000fe40008011606 */
[----:B------:R-:W-:Y:S02]  /*0cf0*/  UIADD3 UR12, UP0, UR7, UR8, URZ ;  /* 0x00000008070c7290 */ /* 0x000fe4000ff1e03f */
[----:B------:R-:W-:Y:S02]  /*0d00*/  ULOP3.LUT UR6, UR6, 0x3fff, URZ, 0xc0, !UPT ;  /* 0x00003fff06067892 */ /* 0x000fe4000f8ec03f */
[----:B------:R-:W-:Y:S02]  /*0d10*/  UIADD3.X UR13, URZ, URZ, URZ, UP0, !UPT ;  /* 0x0000003f3f0d7290 */ /* 0x000fe400087fe43f */
[----:B------:R-:W-:Y:S02]  /*0d20*/  ULOP3.LUT UR10, UR6, 0x2000000, URZ, 0xfc, !UPT ;  /* 0x02000000060a7892 */ /* 0x000fe4000f8efc3f */
[----:B------:R-:W-:-:S02]  /*0d30*/  ULOP3.LUT UR8, UR12, 0x2000000, URZ, 0xfc, !UPT ;  /* 0x020000000c087892 */ /* 0x000fc4000f8efc3f */
[----:B------:R-:W-:Y:S01]  /*0d40*/  ULOP3.LUT UR9, UR13, 0x80000020, URZ, 0xfc, !UPT ;  /* 0x800000200d097892 */ /* 0x000fe2000f8efc3f */
[----:B------:R-:W-:Y:S01]  /*0d50*/  UMOV UR7, URZ ;  /* 0x0000003f00077c82 */ /* 0x000fe20008000000 */
[----:B------:R-:W-:-:S04]  /*0d60*/  UISETP.GE.AND UP0, UPT, UR4, 0x2, UPT ;  /* 0x000000020400788c */ /* 0x000fc8000bf06270 */
[----:B------:R-:W-:-:S03]  /*0d70*/  USEL UR4, UR4, URZ, !UP0 ;  /* 0x0000003f04047287 */ /* 0x000fc6000c000000 */
[----:B------:R-:W-:Y:S01]  /*0d80*/  HGMMA.64x128x16.F32.BF16 R24, gdesc[UR8], R24 ;  /* 0x01e00000081879f0 */ /* 0x000fe20008701818 */
[----:B------:R-:W-:Y:S01]  /*0d90*/  UMOV UR8, 0x2000002 ;  /* 0x0200000200087882 */ /* 0x000fe20000000000 */
[----:B------:R-:W-:Y:S02]  /*0da0*/  UMOV UR9, 0x80000020 ;  /* 0x8000002000097882 */ /* 0x000fe40000000000 */
[----:B------:R-:W-:Y:S02]  /*0db0*/  UIADD3.64 UR10, UR6, UR8, URZ ;  /* 0x00000008060a7297 */ /* 0x000fe4000fffe03f */
[----:B------:R-:W-:Y:S02]  /*0dc0*/  UIADD3.64 UR8, UR12, UR8, URZ ;  /* 0x000000080c087297 */ /* 0x000fe4000fffe03f */
[----:B------:R-:W-:-:S06]  /*0dd0*/  ULEA UR6, UR4, UR5, 0xd ;  /* 0x0000000504067291 */ /* 0x000fcc000f8e683f */
[----:B------:R-:W-:Y:S02]  /*0de0*/  LEA R11, R7, UR6, 0x1 ;  /* 0x00000006070b7c11 */ /* 0x000fe4000f8e08ff */
[----:B------:R-:W-:Y:S01]  /*0df0*/  LEA R13, R6, UR6, 0x1 ;  /* 0x00000006060d7c11 */ /* 0x000fe2000f8e08ff */
[----:B------:R-:W-:Y:S03]  /*0e00*/  HGMMA.64x128x16.F32.BF16 R24, gdesc[UR8], R24, gsb0 ;  /* 0x01e00000081879f0 */ /* 0x000fe60008001818 */
[----:B------:R-:W-:Y:S02]  /*0e10*/  WARPGROUP.DEPBAR.LE gsb0, 0x1 ;  /* 0x00008000000079c5 */ /* 0x000fe40000010100 */
[----:B------:R-:W-:Y:S06]  /*0e20*/  BAR.SYNC.DEFER_BLOCKING 0x0 ;  /* 0x0000000000007b1d */ /* 0x000fec0000010000 */
[----:B------:R-:W-:Y:S01]  /*0e30*/  @!PT LDS RZ, [RZ] ;  /* 0x00000000fffff984 */ /* 0x000fe20000000800 */
[----:B------:R-:W-:Y:S01]  /*0e40*/  @!PT LDS RZ, [RZ] ;  /* 0x00000000fffff984 */ /* 0x000fe20000000800 */
[----:B------:R-:W-:Y:S01]  /*0e50*/  @!PT LDS RZ, [RZ] ;  /* 0x00000000fffff984 */ /* 0x000fe20000000800 */
[----:B------:R2:W-:Y:S02]  /*0e60*/  LDGSTS.E.BYPASS.128 [R11], desc[UR16][R8.64], !P0 ;  /* 0x00000000080b7fae */ /* 0x0005e4000c101c50 */
[----:B--2---:R-:W-:Y:S01]  /*0e70*/  MOV R8, R20 ;  /* 0x0000001400087202 */ /* 0x004fe20000000f00 */
[----:B------:R-:W-:Y:S01]  /*0e80*/  IMAD.MOV.U32 R9, RZ, RZ, R23 ;  /* 0x000000ffff097224 */ /* 0x000fe200078e0017 */
[----:B------:R-:W-:-:S04]  /*0e90*/  IADD3 R20, P3, R20, 0x40, RZ ;  /* 0x0000004014147810 */ /* 0x000fc80007f7e0ff */
[----:B------:R2:W-:Y:S01]  /*0ea0*/  LDGSTS.E.BYPASS.128 [R13], desc[UR16][R8.64], !P0 ;  /* 0x00000000080d7fae */ /* 0x0005e2000c101c50 */
[----:B------:R-:W-:-:S03]  /*0eb0*/  IMAD.X R23, RZ, RZ, R23, P3 ;  /* 0x000000ffff177224 */ /* 0x000fc600018e0617 */
[----:B------:R-:W0:Y:S01]  /*0ec0*/  LDGDEPBAR ;  /* 0x00000000000079af */ /* 0x000e220000000000 */
[----:B--2---:R-:W-:Y:S01]  /*0ed0*/  IMAD.MOV.U32 R8, RZ, RZ, R22 ;  /* 0x000000ffff087224 */ /* 0x004fe200078e0016 */
[----:B------:R-:W-:Y:S01]  /*0ee0*/  IADD3 R22, P2, R22, 0x40, RZ ;  /* 0x0000004016167810 */ /* 0x000fe20007f5e0ff */
[----:B------:R-:W-:-:S04]  /*0ef0*/  IMAD.MOV.U32 R9, RZ, RZ, R89 ;  /* 0x000000ffff097224 */ /* 0x000fc800078e0059 */
[----:B------:R-:W-:Y:S01]  /*0f00*/  IMAD.X R89, RZ, RZ, R89, P2 ;  /* 0x000000ffff597224 */ /* 0x000fe200010e0659 */
[----:B------:R2:W-:Y:S02]  /*0f10*/  LDGSTS.E.BYPASS.128 [R11+0x4000], desc[UR16][R8.64], !P0 ;  /* 0x04000000080b7fae */ /* 0x0005e4000c101c50 */
[----:B--2---:R-:W-:Y:S01]  /*0f20*/  IMAD.MOV.U32 R8, RZ, RZ, R90 ;  /* 0x000000ffff087224 */ /* 0x004fe200078e005a */
[----:B------:R-:W-:Y:S01]  /*0f30*/  IADD3 R90, P1, R90, 0x40, RZ ;  /* 0x000000405a5a7810 */ /* 0x000fe20007f3e0ff */
[----:B------:R-:W-:-:S04]  /*0f40*/  IMAD.MOV.U32 R9, RZ, RZ, R91 ;  /* 0x000000ffff097224 */ /* 0x000fc800078e005b */
[----:B------:R-:W-:Y:S01]  /*0f50*/  IMAD.X R91, RZ, RZ, R91, P1 ;  /* 0x000000ffff5b7224 */ /* 0x000fe200008e065b */
[----:B------:R2:W-:Y:S04]  /*0f60*/  LDGSTS.E.BYPASS.128 [R13+0x4000], desc[UR16][R8.64], !P0 ;  /* 0x04000000080d7fae */ /* 0x0005e8000c101c50 */
[----:B------:R-:W0:Y:S01]  /*0f70*/  LDGDEPBAR ;  /* 0x00000000000079af */ /* 0x000e220000000000 */
[----:B------:R-:W-:Y:S05]  /*0f80*/  @!P0 BRA `(.L_x_0) ;  /* 0xfffffff800fc8947 */ /* 0x000fea000383ffff */
[----:B------:R-:W-:Y:S02]  /*0f90*/  WARPGROUP.DEPBAR.LE gsb0, 0x0 ;  /* 0x00008000000079c5 */ /* 0x000fe40000010000 */
[----:B------:R-:W-:Y:S01]  /*0fa0*/  LOP3.LUT R88, R88, 0x7, RZ, 0xc0, !PT ;  /* 0x0000000758587812 */ /* 0x000fe200078ec0ff */
[----:B------:R-:W-:-:S04]  /*0fb0*/  DEPBAR.LE SB0, 0x0 ;  /* 0x000080000000791a */ /* 0x000fc80000000000 */
[----:B------:R-:W-:Y:S01]  /*0fc0*/  SHF.R.U32.HI R6, RZ, 0x2, R0 ;  /* 0x00000002ff067819 */ /* 0x000fe20000011600 */
[----:B------:R-:W-:Y:S01]  /*0fd0*/  IMAD.SHL.U32 R7, R0, 0x2, RZ ;  /* 0x0000000200077824 */ /* 0x000fe200078e00ff */
[----:B------:R-:W-:Y:S01]  /*0fe0*/  CS2R R16, SRZ ;  /* 0x0000000000107805 */ /* 0x000fe2000001ff00 */
[----:B--2---:R-:W-:Y:S01]  /*0ff0*/  IMAD.SHL.U32 R9, R88, 0x10, RZ ;  /* 0x0000001058097824 */ /* 0x004fe200078e00ff */
[----:B------:R-:W-:Y:S02]  /*1000*/  SGXT.U32 R6, R6, 0x3 ;  /* 0x000000030606781a */ /* 0x000fe40000000000 */
[----:B------:R-:W-:Y:S02]  /*1010*/  CS2R R18, SRZ ;  /* 0x0000000000127805 */ /* 0x000fe4000001ff00 */
[----:B------:R-:W-:Y:S02]  /*1020*/  LOP3.LUT R7, R7, 0x6, RZ, 0xc0, !PT ;  /* 0x0000000607077812 */ /* 0x000fe400078ec0ff */
[----:B------:R-:W-:-:S05]  /*1030*/  LOP3.LUT R6, R9, R6, RZ, 0xfc, !PT ;  /* 0x0000000609067212 */ /* 0x000fca00078efcff */
[----:B------:R-:W-:-:S05]  /*1040*/  IMAD R6, R6, 0x88, R7 ;  /* 0x0000008806067824 */ /* 0x000fca00078e0207 */
[----:B------:R-:W-:Y:S01]  /*1050*/  LEA R8, R6, UR5, 0x2 ;  /* 0x0000000506087c11 */ /* 0x000fe2000f8e10ff */
[----:B------:R-:W-:Y:S08]  /*1060*/  BAR.SYNC.DEFER_BLOCKING 0x0 ;  /* 0x0000000000007b1d */ /* 0x000ff00000010000 */
[----:B------:R-:W2:Y:S01]  /*1070*/  LDC.64 R6, c[0x0][0x210] ;  /* 0x00008400ff067b82 */ /* 0x000ea20000000a00 */
[----:B------:R-:W-:Y:S04]  /*1080*/  STS.64 [R8], R24 ;  /* 0x0000001808007388 */ /* 0x000fe80000000a00 */
[----:B------:R-:W-:Y:S04]  /*1090*/  STS.64 [R8+0x1100], R26 ;  /* 0x0011001a08007388 */ /* 0x000fe80000000a00 */
[----:B------:R-:W-:Y:S04]  /*10a0*/  STS.64 [R8+0x20], R28 ;  /* 0x0000201c08007388 */ /* 0x000fe80000000a00 */
[----:B------:R-:W-:Y:S04]  /*10b0*/  STS.64 [R8+0x1120], R30 ;  /* 0x0011201e08007388 */ /* 0x000fe80000000a00 */
[----:B------:R-:W-:Y:S04]  /*10c0*/  STS.64 [R8+0x40], R32 ;  /* 0x0000402008007388 */ /* 0x000fe80000000a00 */
[----:B------:R-:W-:Y:S04]  /*10d0*/  STS.64 [R8+0x1140], R34 ;  /* 0x0011402208007388 */ /* 0x000fe80000000a00 */
[----:B------:R-:W-:Y:S04]  /*10e0*/  STS.64 [R8+0x60], R36 ;  /* 0x0000602408007388 */ /* 0x000fe80000000a00 */
[----:B------:R3:W-:Y:S04]  /*10f0*/  STS.64 [R8+0x1160], R38 ;  /* 0x0011602608007388 */ /* 0x0007e80000000a00 */
[----:B------:R-:W-:Y:S04]  /*1100*/  STS.64 [R8+0x80], R40 ;  /* 0x0000802808007388 */ /* 0x000fe80000000a00 */
[----:B------:R-:W-:Y:S04]  /*1110*/  STS.64 [R8+0x1180], R42 ;  /* 0x0011802a08007388 */ /* 0x000fe80000000a00 */
[----:B------:R4:W-:Y:S01]  /*1120*/  STS.64 [R8+0xa0], R44 ;  /* 0x0000a02c08007388 */ /* 0x0009e20000000a00 */
[----:B---3--:R-:W-:-:S03]  /*1130*/  LOP3.LUT R39, R4, 0x78, R3, 0xf8, !PT ;  /* 0x0000007804277812 */ /* 0x008fc600078ef803 */
[----:B------:R-:W-:Y:S01]  /*1140*/  STS.64 [R8+0x11a0], R46 ;  /* 0x0011a02e08007388 */ /* 0x000fe20000000a00 */
[C---:B------:R-:W-:Y:S01]  /*1150*/  ISETP.GE.AND P0, PT, R39.reuse, 0xc00, PT ;  /* 0x00000c002700780c */ /* 0x040fe20003f06270 */
[----:B--2---:R-:W-:Y:S02]  /*1160*/  IMAD.WIDE R36, R39, 0x2, R6 ;  /* 0x0000000227247825 */ /* 0x004fe400078e0206 */
[----:B------:R-:W-:Y:S01]  /*1170*/  STS.64 [R8+0xc0], R48 ;  /* 0x0000c03008007388 */ /* 0x000fe20000000a00 */
[----:B------:R-:W-:-:S03]  /*1180*/  ISETP.LT.AND P1, PT, R2, R5, !P0 ;  /* 0x000000050200720c */ /* 0x000fc60004721270 */
[----:B------:R-:W-:Y:S04]  /*1190*/  STS.64 [R8+0x11c0], R50 ;  /* 0x0011c03208007388 */ /* 0x000fe80000000a00 */
[----:B------:R-:W-:Y:S04]  /*11a0*/  STS.64 [R8+0xe0], R52 ;  /* 0x0000e03408007388 */ /* 0x000fe80000000a00 */
[----:B------:R-:W-:Y:S04]  /*11b0*/  STS.64 [R8+0x11e0], R54 ;  /* 0x0011e03608007388 */ /* 0x000fe80000000a00 */
[----:B------:R-:W-:Y:S04]  /*11c0*/  STS.64 [R8+0x100], R56 ;  /* 0x0001003808007388 */ /* 0x000fe80000000a00 */
[----:B------:R-:W-:Y:S04]  /*11d0*/  STS.64 [R8+0x1200], R58 ;  /* 0x0012003a08007388 */ /* 0x000fe80000000a00 */
[----:B------:R-:W-:Y:S04]  /*11e0*/  STS.64 [R8+0x120], R60 ;  /* 0x0001203c08007388 */ /* 0x000fe80000000a00 */
[----:B------:R-:W-:Y:S04]  /*11f0*/  STS.64 [R8+0x1220], R62 ;  /* 0x0012203e08007388 */ /* 0x000fe80000000a00 */
[----:B------:R2:W-:Y:S04]  /*1200*/  STS.64 [R8+0x140], R64 ;  /* 0x0001404008007388 */ /* 0x0005e80000000a00 */
[----:B------:R3:W-:Y:S04]  /*1210*/  STS.64 [R8+0x1240], R66 ;  /* 0x0012404208007388 */ /* 0x0007e80000000a00 */
[----:B------:R-:W-:Y:S04]  /*1220*/  STS.64 [R8+0x160], R68 ;  /* 0x0001604408007388 */ /* 0x000fe80000000a00 */
        /* <DEDUP_REMOVED lines=8> */
[----:B------:R5:W-:Y:S01]  /*12b0*/  STS.64 [R8+0x12e0], R86 ;  /* 0x0012e05608007388 */ /* 0x000be20000000a00 */
[----:B------:R-:W-:-:S02]  /*12c0*/  LOP3.LUT R4, R2, 0x10, RZ, 0xfc, !PT ;  /* 0x0000001002047812 */ /* 0x000fc400078efcff */
[----:B------:R-:W-:Y:S02]  /*12d0*/  CS2R R12, SRZ ;  /* 0x00000000000c7805 */ /* 0x000fe4000001ff00 */
[----:B------:R-:W-:Y:S01]  /*12e0*/  LOP3.LUT R6, R2, 0x30, RZ, 0xfc, !PT ;  /* 0x0000003002067812 */ /* 0x000fe200078efcff */
[----:B------:R-:W-:Y:S01]  /*12f0*/  BAR.SYNC.DEFER_BLOCKING 0x0 ;  /* 0x0000000000007b1d */ /* 0x000fe20000010000 */
[----:B------:R-:W-:Y:S02]  /*1300*/  ISETP.LT.AND P6, PT, R4, R5, !P0 ;  /* 0x000000050400720c */ /* 0x000fe400047c1270 */
[----:B------:R-:W-:Y:S02]  /*1310*/  LOP3.LUT R4, R2, 0x20, RZ, 0xfc, !PT ;  /* 0x0000002002047812 */ /* 0x000fe400078efcff */
[----:B------:R-:W-:Y:S02]  /*1320*/  CS2R R14, SRZ ;  /* 0x00000000000e7805 */ /* 0x000fe4000001ff00 */
[----:B------:R-:W-:-:S02]  /*1330*/  CS2R R24, SRZ ;  /* 0x0000000000187805 */ /* 0x000fc4000001ff00 */
[----:B------:R-:W-:Y:S02]  /*1340*/  CS2R R26, SRZ ;  /* 0x00000000001a7805 */ /* 0x000fe4000001ff00 */
[----:B------:R-:W-:Y:S02]  /*1350*/  ISETP.LT.AND P5, PT, R4, R5, !P0 ;  /* 0x000000050400720c */ /* 0x000fe400047a1270 */
[----:B------:R-:W-:Y:S02]  /*1360*/  CS2R R10, SRZ ;  /* 0x00000000000a7805 */ /* 0x000fe4000001ff00 */
[----:B------:R-:W-:Y:S02]  /*1370*/  LOP3.LUT R4, R2, 0x40, RZ, 0xfc, !PT ;  /* 0x0000004002047812 */ /* 0x000fe400078efcff */
[----:B------:R-:W-:Y:S02]  /*1380*/  CS2R R20, SRZ ;  /* 0x0000000000147805 */ /* 0x000fe4000001ff00 */
[----:B------:R-:W-:-:S02]  /*1390*/  P2R R9, PR, RZ, 0x2 ;  /* 0x00000002ff097803 */ /* 0x000fc40000000000 */
[----:B------:R-:W-:Y:S02]  /*13a0*/  CS2R R22, SRZ ;  /* 0x0000000000167805 */ /* 0x000fe4000001ff00 */
[----:B------:R-:W-:Y:S02]  /*13b0*/  CS2R R28, SRZ ;  /* 0x00000000001c7805 */ /* 0x000fe4000001ff00 */
[----:B------:R-:W-:Y:S02]  /*13c0*/  CS2R R30, SRZ ;  /* 0x00000000001e7805 */ /* 0x000fe4000001ff00 */
[----:B------:R-:W-:Y:S01]  /*13d0*/  SHF.R.U32.HI R0, RZ, 0x4, R0 ;  /* 0x00000004ff007819 */ /* 0x000fe20000011600 */
[----:B----4-:R-:W4:Y:S01]  /*13e0*/  LDC.64 R44, c[0x0][0x228] ;  /* 0x00008a00ff2c7b82 */ /* 0x010f220000000a00 */
[----:B------:R-:W4:Y:S01]  /*13f0*/  @P1 LDG.E.EL.128 R16, desc[UR16][R36.64] ;  /* 0x0000001024101981 */ /* 0x000f22000c2e1d00 */
[-C--:B------:R-:W-:Y:S02]  /*1400*/  ISETP.LT.AND P4, PT, R6, R5.reuse, !P0 ;  /* 0x000000050600720c */ /* 0x080fe40004781270 */
[----:B------:R-:W-:-:S02]  /*1410*/  ISETP.LT.AND P3, PT, R4, R5, !P0 ;  /* 0x000000050400720c */ /* 0x000fc40004761270 */
[----:B--2---:R-:W-:Y:S02]  /*1420*/  CS2R R64, SRZ ;  /* 0x0000000000407805 */ /* 0x004fe4000001ff00 */
[----:B---3--:R-:W-:Y:S01]  /*1430*/  CS2R R66, SRZ ;  /* 0x0000000000427805 */ /* 0x008fe2000001ff00 */
[----:B------:R-:W2:Y:S01]  /*1440*/  @P6 LDG.E.EL.128 R24, desc[UR16][R36.64] ;  /* 0x0000001024186981 */ /* 0x000ea2000c2e1d00 */
[----:B------:R-:W-:Y:S02]  /*1450*/  P2R R46, PR, RZ, 0x40 ;  /* 0x00000040ff2e7803 */ /* 0x000fe40000000000 */
[----:B------:R-:W-:Y:S01]  /*1460*/  LOP3.LUT R4, R2, 0x50, RZ, 0xfc, !PT ;  /* 0x0000005002047812 */ /* 0x000fe200078efcff */
[----:B------:R-:W3:Y:S01]  /*1470*/  @P5 LDG.E.EL.128 R20, desc[UR16][R36.64] ;  /* 0x0000001024145981 */ /* 0x000ee2000c2e1d00 */
[----:B------:R-:W-:-:S03]  /*1480*/  ISETP.NE.AND P6, PT, R9, RZ, PT ;  /* 0x000000ff0900720c */ /* 0x000fc60003fc5270 */
[----:B------:R-:W2:Y:S04]  /*1490*/  @P4 LDG.E.EL.128 R64, desc[UR16][R36.64] ;  /* 0x0000001024404981 */ /* 0x000ea8000c2e1d00 */
[----:B------:R-:W2:Y:S01]  /*14a0*/  @P3 LDG.E.EL.128 R12, desc[UR16][R36.64] ;  /* 0x00000010240c3981 */ /* 0x000ea2000c2e1d00 */
[----:B------:R-:W-:Y:S02]  /*14b0*/  ISETP.LT.AND P2, PT, R4, R5, !P0 ;  /* 0x000000050400720c */ /* 0x000fe40004741270 */
[----:B-----5:R-:W-:-:S11]  /*14c0*/  CS2R R8, SRZ ;  /* 0x0000000000087805 */ /* 0x020fd6000001ff00 */
[----:B------:R-:W5:Y:S01]  /*14d0*/  @P2 LDG.E.EL.128 R8, desc[UR16][R36.64] ;  /* 0x0000001024082981 */ /* 0x000f62000c2e1d00 */
[----:B------:R-:W-:-:S04]  /*14e0*/  LOP3.LUT R4, R2, 0x60, RZ, 0xfc, !PT ;  /* 0x0000006002047812 */ /* 0x000fc800078efcff */
[----:B------:R-:W-:Y:S02]  /*14f0*/  ISETP.LT.AND P1, PT, R4, R5, !P0 ;  /* 0x000000050400720c */ /* 0x000fe40004721270 */
[----:B------:R-:W-:-:S04]  /*1500*/  LOP3.LUT R4, R2, 0x70, RZ, 0xfc, !PT ;  /* 0x0000007002047812 */ /* 0x000fc800078efcff */
[----:B------:R-:W-:Y:S02]  /*1510*/  ISETP.LT.AND P0, PT, R4, R5, !P0 ;  /* 0x000000050400720c */ /* 0x000fe40004701270 */
[----:B------:R-:W-:Y:S02]  /*1520*/  CS2R R4, SRZ ;  /* 0x0000000000047805 */ /* 0x000fe4000001ff00 */
[----:B------:R-:W-:-:S03]  /*1530*/  CS2R R6, SRZ ;  /* 0x0000000000067805 */ /* 0x000fc6000001ff00 */
[----:B------:R-:W3:Y:S06]  /*1540*/  @P1 LDG.E.EL.128 R28, desc[UR16][R36.64] ;  /* 0x00000010241c1981 */ /* 0x000eec000c2e1d00 */
[----:B------:R4:W3:Y:S01]  /*1550*/  @P0 LDG.E.EL.128 R4, desc[UR16][R36.64] ;  /* 0x0000001024040981 */ /* 0x0008e2000c2e1d00 */
[----:B------:R-:W-:Y:S02]  /*1560*/  SGXT.U32 R0, R0, 0x1 ;  /* 0x000000010000781a */ /* 0x000fe40000000000 */
[----:B------:R-:W-:Y:S02]  /*1570*/  SHF.L.U32 R33, R88, 0x1, RZ ;  /* 0x0000000158217819 */ /* 0x000fe400000006ff */
[----:B------:R-:W-:-:S02]  /*1580*/  LOP3.LUT R3, R3, 0x78, RZ, 0xc0, !PT ;  /* 0x0000007803037812 */ /* 0x000fc400078ec0ff */
[----:B------:R-:W-:-:S05]  /*1590*/  LOP3.LUT R0, R33, R0, RZ, 0xfc, !PT ;  /* 0x0000000021007212 */ /* 0x000fca00078efcff */
[----:B------:R-:W-:-:S05]  /*15a0*/  IMAD R0, R0, 0x88, R3 ;  /* 0x0000008800007824 */ /* 0x000fca00078e0203 */
[----:B------:R-:W-:-:S05]  /*15b0*/  LEA R0, R0, UR5, 0x2 ;  /* 0x0000000500007c11 */ /* 0x000fca000f8e10ff */
[----:B------:R-:W4:Y:S04]  /*15c0*/  LDS.128 R40, [R0] ;  /* 0x0000000000287984 */ /* 0x000f280000000c00 */
[----:B------:R-:W4:Y:S02]  /*15d0*/  LDS.128 R32, [R0+0x10] ;  /* 0x0000100000207984 */ /* 0x000f240000000c00 */
[C---:B----4-:R-:W-:Y:S01]  /*15e0*/  PRMT R3, R16.reuse, 0x7632, R3 ;  /* 0x0000763210037816 */ /* 0x050fe20000000003 */
[----:B------:R-:W-:Y:S01]  /*15f0*/  IMAD.U32 R37, R16, 0x10000, RZ ;  /* 0x0001000010257824 */ /* 0x000fe200078e00ff */
[C---:B------:R-:W-:Y:S01]  /*1600*/  PRMT R16, R17.reuse, 0x7632, R16 ;  /* 0x0000763211107816 */ /* 0x040fe20000000010 */
[----:B------:R-:W-:Y:S01]  /*1610*/  IMAD.U32 R47, R17, 0x10000, RZ ;  /* 0x00010000112f7824 */ /* 0x000fe200078e00ff */
[C---:B------:R-:W-:Y:S01]  /*1620*/  PRMT R17, R18.reuse, 0x7632, R17 ;  /* 0x0000763212117816 */ /* 0x040fe20000000011 */
[----:B------:R-:W-:Y:S01]  /*1630*/  IMAD.U32 R49, R18, 0x10000, RZ ;  /* 0x0001000012317824 */ /* 0x000fe200078e00ff */
[----:B------:R-:W-:Y:S01]  /*1640*/  PRMT R18, R19, 0x7632, R18 ;  /* 0x0000763213127816 */ /* 0x000fe20000000012 */
[----:B------:R-:W-:-:S02]  /*1650*/  IMAD.U32 R36, R3, 0x10000, RZ ;  /* 0x0001000003247824 */ /* 0x000fc400078e00ff */
[----:B------:R-:W-:Y:S02]  /*1660*/  IMAD.U32 R19, R19, 0x10000, RZ ;  /* 0x0001000013137824 */ /* 0x000fe400078e00ff */
[----:B-1----:R-:W-:Y:S01]  /*1670*/  FADD R38, R41, R36 ;  /* 0x0000002429267221 */ /* 0x002fe20000000000 */
[----:B------:R-:W-:Y:S02]  /*1680*/  IMAD.U32 R36, R17, 0x10000, RZ ;  /* 0x0001000011247824 */ /* 0x000fe400078e00ff */
[----:B------:R-:W-:Y:S02]  /*1690*/  IMAD.U32 R18, R18, 0x10000, RZ ;  /* 0x0001000012127824 */ /* 0x000fe400078e00ff */
[----:B------:R-:W-:Y:S01]  /*16a0*/  FADD R32, R32, R49 ;  /* 0x0000003120207221 */ /* 0x000fe20000000000 */
[----:B------:R-:W-:Y:S01]  /*16b0*/  FADD R33, R33, R36 ;  /* 0x0000002421217221 */ /* 0x000fe20000000000 */
[----:B------:R-:W-:Y:S02]  /*16c0*/  IMAD.U32 R16, R16, 0x10000, RZ ;  /* 0x0001000010107824 */ /* 0x000fe400078e00ff */
[----:B------:R-:W-:Y:S01]  /*16d0*/  FADD R19, R34, R19 ;  /* 0x0000001322137221 */ /* 0x000fe20000000000 */
[----:B------:R-:W-:Y:S01]  /*16e0*/  FADD R18, R35, R18 ;  /* 0x0000001223127221 */ /* 0x000fe20000000000 */
[----:B------:R-:W-:Y:S01]  /*16f0*/  F2FP.BF16.F32.PACK_AB R50, R33, R32 ;  /* 0x000000202132723e */ /* 0x000fe200000010ff */
[----:B------:R-:W-:Y:S01]  /*1700*/  FADD R43, R43, R16 ;  /* 0x000000102b2b7221 */ /* 0x000fe20000000000 */
[----:B------:R-:W1:Y:S02]  /*1710*/  LDS.128 R32, [R0+0x2200] ;  /* 0x0022000000207984 */ /* 0x000e640000000c00 */
[----:B------:R-:W-:-:S02]  /*1720*/  F2FP.BF16.F32.PACK_AB R51, R18, R19 ;  /* 0x000000131233723e */ /* 0x000fc400000010ff */
[----:B------:R-:W4:Y:S01]  /*1730*/  LDS.128 R16, [R0+0x2210] ;  /* 0x0022100000107984 */ /* 0x000f220000000c00 */
[C---:B--2---:R-:W-:Y:S01]  /*1740*/  PRMT R72, R65.reuse, 0x7632, R72 ;  /* 0x0000763241487816 */ /* 0x044fe20000000048 */
[----:B------:R-:W-:Y:S01]  /*1750*/  IMAD.U32 R85, R65, 0x10000, RZ ;  /* 0x0001000041557824 */ /* 0x000fe200078e00ff */
[C---:B------:R-:W-:Y:S01]  /*1760*/  PRMT R54, R66.reuse, 0x7632, R54 ;  /* 0x0000763242367816 */ /* 0x040fe20000000036 */
[----:B------:R-:W-:Y:S01]  /*1770*/  IMAD.U32 R65, R66, 0x10000, RZ ;  /* 0x0001000042417824 */ /* 0x000fe200078e00ff */
[C---:B------:R-:W-:Y:S01]  /*1780*/  PRMT R62, R12.reuse, 0x7632, R62 ;  /* 0x000076320c3e7816 */ /* 0x040fe2000000003e */
[C---:B------:R-:W-:Y:S01]  /*1790*/  IMAD.U32 R71, R13.reuse, 0x10000, RZ ;  /* 0x000100000d477824 */ /* 0x040fe200078e00ff */
[----:B------:R-:W-:Y:S01]  /*17a0*/  SHF.L.U32 R69, R12, 0x10, RZ ;  /* 0x000000100c457819 */ /* 0x000fe200000006ff */
[C---:B------:R-:W-:Y:S01]  /*17b0*/  IMAD.U32 R73, R14.reuse, 0x10000, RZ ;  /* 0x000100000e497824 */ /* 0x040fe200078e00ff */
[----:B------:R-:W-:Y:S01]  /*17c0*/  PRMT R66, R13, 0x7632, R66 ;  /* 0x000076320d427816 */ /* 0x000fe20000000042 */
[----:B------:R-:W-:Y:S01]  /*17d0*/  IMAD.U32 R75, R15, 0x10000, RZ ;  /* 0x000100000f4b7824 */ /* 0x000fe200078e00ff */
[----:B------:R-:W-:-:S02]  /*17e0*/  PRMT R68, R14, 0x7632, R68 ;  /* 0x000076320e447816 */ /* 0x000fc40000000044 */
[----:B------:R-:W-:Y:S02]  /*17f0*/  PRMT R74, R15, 0x7632, R74 ;  /* 0x000076320f4a7816 */ /* 0x000fe4000000004a */
[----:B------:R-:W2:Y:S01]  /*1800*/  LDS.128 R12, [R0+0x4400] ;  /* 0x00440000000c7984 */ /* 0x000ea20000000c00 */
[----:B------:R-:W-:Y:S01]  /*1810*/  FADD R37, R40, R37 ;  /* 0x0000002528257221 */ /* 0x000fe20000000000 */
[----:B------:R-:W-:Y:S01]  /*1820*/  FADD R42, R42, R47 ;  /* 0x0000002f2a2a7221 */ /* 0x000fe20000000000 */
[----:B------:R-:W-:Y:S01]  /*1830*/  IMAD R47, R2, 0xc00, R39 ;  /* 0x00000c00022f7824 */ /* 0x000fe200078e0227 */
[----:B------:R-:W-:Y:S02]  /*1840*/  PRMT R36, R24, 0x7632, R36 ;  /* 0x0000763218247816 */ /* 0x000fe40000000024 */
[----:B------:R-:W-:Y:S01]  /*1850*/  F2FP.BF16.F32.PACK_AB R48, R38, R37 ;  /* 0x000000252630723e */ /* 0x000fe200000010ff */
[----:B------:R-:W-:Y:S01]  /*1860*/  IMAD.U32 R37, R24, 0x10000, RZ ;  /* 0x0001000018257824 */ /* 0x000fe200078e00ff */
[C---:B------:R-:W-:Y:S01]  /*1870*/  PRMT R24, R25.reuse, 0x7632, R24 ;  /* 0x0000763219187816 */ /* 0x040fe20000000018 */
[----:B------:R-:W-:Y:S01]  /*1880*/  IMAD.U32 R39, R25, 0x10000, RZ ;  /* 0x0001000019277824 */ /* 0x000fe200078e00ff */
[----:B------:R-:W-:Y:S01]  /*1890*/  F2FP.BF16.F32.PACK_AB R49, R43, R42 ;  /* 0x0000002a2b31723e */ /* 0x000fe200000010ff */
[----:B------:R-:W-:Y:S01]  /*18a0*/  IMAD.WIDE R2, R47, 0x2, R44 ;  /* 0x000000022f027825 */ /* 0x000fe200078e022c */
[----:B------:R-:W-:-:S03]  /*18b0*/  PRMT R25, R26, 0x7632, R25 ;  /* 0x000076321a197816 */ /* 0x000fc60000000019 */
[----:B------:R-:W-:Y:S01]  /*18c0*/  IMAD.U32 R41, R26, 0x10000, RZ ;  /* 0x000100001a297824 */ /* 0x000fe200078e00ff */
[C---:B------:R-:W-:Y:S01]  /*18d0*/  PRMT R26, R27.reuse, 0x7632, R26 ;  /* 0x000076321b1a7816 */ /* 0x040fe2000000001a */
[----:B------:R3:W-:Y:S01]  /*18e0*/  @P6 STG.E.128 desc[UR16][R2.64], R48 ;  /* 0x0000003002006986 */ /* 0x0007e2000c101d10 */
[----:B------:R-:W-:Y:S01]  /*18f0*/  SHF.L.U32 R27, R27, 0x10, RZ ;  /* 0x000000101b1b7819 */ /* 0x000fe200000006ff */
[----:B------:R-:W-:Y:S01]  /*1900*/  IMAD.U32 R24, R24, 0x10000, RZ ;  /* 0x0001000018187824 */ /* 0x000fe200078e00ff */
[----:B------:R-:W-:Y:S01]  /*1910*/  PRMT R70, R64, 0x7632, R70 ;  /* 0x0000763240467816 */ /* 0x000fe20000000046 */
[----:B------:R-:W-:Y:S01]  /*1920*/  IMAD.U32 R26, R26, 0x10000, RZ ;  /* 0x000100001a1a7824 */ /* 0x000fe200078e00ff */
[----:B-----5:R-:W-:Y:S01]  /*1930*/  PRMT R60, R8, 0x7632, R60 ;  /* 0x00007632083c7816 */ /* 0x020fe2000000003c */
        /* <DEDUP_REMOVED lines=9> */
[----:B------:R-:W1:Y:S01]  /*19d0*/  LDS.128 R8, [R0+0x6600] ;  /* 0x0066000000087984 */ /* 0x000e620000000c00 */
[----:B---3--:R-:W-:Y:S02]  /*19e0*/  IMAD.U32 R2, R25, 0x10000, RZ ;  /* 0x0001000019027824 */ /* 0x008fe400078e00ff */
[----:B----4-:R-:W-:Y:S01]  /*19f0*/  FADD R24, R16, R41 ;  /* 0x0000002910187221 */ /* 0x010fe20000000000 */
[----:B------:R-:W-:Y:S01]  /*1a00*/  FADD R27, R18, R27 ;  /* 0x0000001b121b7221 */ /* 0x000fe20000000000 */
[----:B------:R-:W-:Y:S01]  /*1a10*/  FADD R26, R19, R26 ;  /* 0x0000001a131a7221 */ /* 0x000fe20000000000 */
[----:B------:R-:W-:Y:S01]  /*1a20*/  FADD R25, R17, R2 ;  /* 0x0000000211197221 */ /* 0x000fe20000000000 */
[----:B------:R-:W-:Y:S01]  /*1a30*/  IMAD.U32 R36, R36, 0x10000, RZ ;  /* 0x0001000024247824 */ /* 0x000fe200078e00ff */
[----:B------:R-:W3:Y:S01]  /*1a40*/  LDS.128 R16, [R0+0x4410] ;  /* 0x0044100000107984 */ /* 0x000ee20000000c00 */
[C---:B------:R-:W-:Y:S01]  /*1a50*/  PRMT R78, R20.reuse, 0x7632, R78 ;  /* 0x00007632144e7816 */ /* 0x040fe2000000004e */
[----:B------:R-:W-:Y:S01]  /*1a60*/  IMAD.U32 R81, R20, 0x10000, RZ ;  /* 0x0001000014517824 */ /* 0x000fe200078e00ff */
[C---:B------:R-:W-:Y:S01]  /*1a70*/  PRMT R80, R21.reuse, 0x7632, R80 ;  /* 0x0000763215507816 */ /* 0x040fe20000000050 */
[----:B------:R-:W-:Y:S01]  /*1a80*/  IMAD.U32 R79, R21, 0x10000, RZ ;  /* 0x00010000154f7824 */ /* 0x000fe200078e00ff */
[C---:B------:R-:W-:Y:S01]  /*1a90*/  PRMT R82, R22.reuse, 0x7632, R82 ;  /* 0x0000763216527816 */ /* 0x040fe20000000052 */
[----:B------:R-:W-:Y:S01]  /*1aa0*/  IMAD.U32 R87, R22, 0x10000, RZ ;  /* 0x0001000016577824 */ /* 0x000fe200078e00ff */
[C---:B------:R-:W-:Y:S01]  /*1ab0*/  PRMT R84, R23.reuse, 0x7632, R84 ;  /* 0x0000763217547816 */ /* 0x040fe20000000054 */
[----:B------:R-:W-:-:S02]  /*1ac0*/  IMAD.U32 R89, R23, 0x10000, RZ ;  /* 0x0001000017597824 */ /* 0x000fc400078e00ff */
[----:B------:R-:W4:Y:S01]  /*1ad0*/  LDS.128 R20, [R0+0x6610] ;  /* 0x0066100000147984 */ /* 0x000f220000000c00 */
[----:B------:R-:W-:Y:S01]  /*1ae0*/  FADD R32, R32, R37 ;  /* 0x0000002520207221 */ /* 0x000fe20000000000 */
[----:B------:R-:W-:Y:S01]  /*1af0*/  FADD R33, R33, R36 ;  /* 0x0000002421217221 */ /* 0x000fe20000000000 */
[----:B------:R-:W-:Y:S01]  /*1b00*/  FADD R34, R34, R39 ;  /* 0x0000002722227221 */ /* 0x000fe20000000000 */
[----:B------:R-:W-:Y:S02]  /*1b10*/  IMAD.U32 R86, R78, 0x10000, RZ ;  /* 0x000100004e567824 */ /* 0x000fe400078e00ff */
[----:B------:R-:W-:Y:S02]  /*1b20*/  IMAD.U32 R80, R80, 0x10000, RZ ;  /* 0x0001000050507824 */ /* 0x000fe400078e00ff */
[----:B--2---:R-:W-:Y:S01]  /*1b30*/  FADD R78, R12, R81 ;  /* 0x000000510c4e7221 */ /* 0x004fe20000000000 */
[----:B------:R-:W-:Y:S01]  /*1b40*/  F2FP.BF16.F32.PACK_AB R32, R33, R32 ;  /* 0x000000202120723e */ /* 0x000fe200000010ff */
[----:B------:R-:W-:Y:S01]  /*1b50*/  FADD R79, R14, R79 ;  /* 0x0000004f0e4f7221 */ /* 0x000fe20000000000 */
[----:B------:R-:W-:Y:S01]  /*1b60*/  FADD R81, R13, R86 ;  /* 0x000000560d517221 */ /* 0x000fe20000000000 */
[----:B------:R-:W-:Y:S01]  /*1b70*/  FADD R80, R15, R80 ;  /* 0x000000500f507221 */ /* 0x000fe20000000000 */
[----:B------:R-:W-:Y:S01]  /*1b80*/  F2FP.BF16.F32.PACK_AB R33, R35, R34 ;  /* 0x000000222321723e */ /* 0x000fe200000010ff */
[----:B------:R-:W2:Y:S01]  /*1b90*/  LDS.128 R12, [R0+0xaa00] ;  /* 0x00aa0000000c7984 */ /* 0x000ea20000000c00 */
[----:B------:R-:W-:-:S02]  /*1ba0*/  F2FP.BF16.F32.PACK_AB R34, R25, R24 ;  /* 0x000000181922723e */ /* 0x000fc400000010ff */
[----:B------:R-:W-:Y:S02]  /*1bb0*/  F2FP.BF16.F32.PACK_AB R35, R26, R27 ;  /* 0x0000001b1a23723e */ /* 0x000fe400000010ff */
[----:B------:R-:W5:Y:S01]  /*1bc0*/  LDS.128 R24, [R0+0x8800] ;  /* 0x0088000000187984 */ /* 0x000f620000000c00 */
[----:B------:R-:W-:Y:S01]  /*1bd0*/  ISETP.NE.AND P6, PT, R46, RZ, PT ;  /* 0x000000ff2e00720c */ /* 0x000fe20003fc5270 */
[----:B------:R-:W-:-:S04]  /*1be0*/  VIADD R77, R47, 0xc000 ;  /* 0x0000c0002f4d7836 */ /* 0x000fc80000000000 */
[----:B------:R-:W-:Y:S01]  /*1bf0*/  IMAD.WIDE R76, R77, 0x2, R44 ;  /* 0x000000024d4c7825 */ /* 0x000fe200078e022c */
[----:B------:R-:W-:-:S07]  /*1c00*/  IADD3 R41, R47, 0x3c000, RZ ;  /* 0x0003c0002f297810 */ /* 0x000fce0007ffe0ff */
[----:B------:R1:W-:Y:S01]  /*1c10*/  @P6 STG.E.128 desc[UR16][R76.64], R32 ;  /* 0x000000204c006986 */ /* 0x0003e2000c101d10 */
[----:B------:R-:W-:Y:S01]  /*1c20*/  PRMT R56, R67, 0x7632, R56 ;  /* 0x0000763243387816 */ /* 0x000fe20000000038 */
[C---:B------:R-:W-:Y:S02]  /*1c30*/  VIADD R3, R47.reuse, 0x18000 ;  /* 0x000180002f037836 */ /* 0x040fe40000000000 */
[C---:B------:R-:W-:Y:S02]  /*1c40*/  VIADD R37, R47.reuse, 0x24000 ;  /* 0x000240002f257836 */ /* 0x040fe40000000000 */
[C---:B------:R-:W-:Y:S02]  /*1c50*/  VIADD R39, R47.reuse, 0x30000 ;  /* 0x000300002f277836 */ /* 0x040fe40000000000 */
[----:B------:R-:W-:Y:S02]  /*1c60*/  VIADD R43, R47, 0x48000 ;  /* 0x000480002f2b7836 */ /* 0x000fe40000000000 */
[----:B------:R-:W-:-:S02]  /*1c70*/  IMAD.U32 R86, R82, 0x10000, RZ ;  /* 0x0001000052567824 */ /* 0x000fc400078e00ff */
[----:B------:R-:W-:Y:S01]  /*1c80*/  IMAD.U32 R67, R67, 0x10000, RZ ;  /* 0x0001000043437824 */ /* 0x000fe200078e00ff */
[C---:B-1----:R-:W-:Y:S01]  /*1c90*/  PRMT R32, R4.reuse, 0x7632, R32 ;  /* 0x0000763204207816 */ /* 0x042fe20000000020 */
[----:B------:R-:W-:Y:S02]  /*1ca0*/  IMAD.U32 R33, R4, 0x10000, RZ ;  /* 0x0001000004217824 */ /* 0x000fe400078e00ff */
[----:B------:R-:W-:Y:S02]  /*1cb0*/  IMAD.U32 R4, R70, 0x10000, RZ ;  /* 0x0001000046047824 */ /* 0x000fe400078e00ff */
[----:B------:R-:W-:Y:S02]  /*1cc0*/  VIADD R47, R47, 0x54000 ;  /* 0x000540002f2f7836 */ /* 0x000fe40000000000 */
[----:B------:R-:W-:Y:S01]  /*1cd0*/  FADD R91, R9, R4 ;  /* 0x00000004095b7221 */ /* 0x000fe20000000000 */
[----:B------:R-:W-:Y:S02]  /*1ce0*/  IMAD.U32 R4, R54, 0x10000, RZ ;  /* 0x0001000036047824 */ /* 0x000fe400078e00ff */
[----:B---3--:R-:W-:Y:S01]  /*1cf0*/  FADD R82, R16, R87 ;  /* 0x0000005710527221 */ /* 0x008fe20000000000 */
[----:B------:R-:W-:-:S02]  /*1d00*/  IMAD.U32 R88, R84, 0x10000, RZ ;  /* 0x0001000054587824 */ /* 0x000fc400078e00ff */
[----:B------:R-:W-:Y:S01]  /*1d10*/  FADD R87, R17, R86 ;  /* 0x0000005611577221 */ /* 0x000fe20000000000 */
[----:B------:R-:W-:-:S04]  /*1d20*/  IMAD.WIDE R2, R3, 0x2, R44 ;  /* 0x0000000203027825 */ /* 0x000fc800078e022c */
[----:B------:R-:W-:Y:S01]  /*1d30*/  FADD R86, R8, R83 ;  /* 0x0000005308567221 */ /* 0x000fe20000000000 */
[----:B----4-:R-:W-:Y:S01]  /*1d40*/  FADD R67, R22, R67 ;  /* 0x0000004316437221 */ /* 0x010fe20000000000 */
[----:B------:R-:W-:Y:S01]  /*1d50*/  IMAD.WIDE R36, R37, 0x2, R44 ;  /* 0x0000000225247825 */ /* 0x000fe200078e022c */
[----:B------:R-:W-:-:S03]  /*1d60*/  PRMT R46, R28, 0x7632, R46 ;  /* 0x000076321c2e7816 */ /* 0x000fc6000000002e */
[----:B------:R-:W-:Y:S01]  /*1d70*/  FADD R84, R18, R89 ;  /* 0x0000005912547221 */ /* 0x000fe20000000000 */
[----:B------:R-:W-:Y:S01]  /*1d80*/  IMAD.WIDE R38, R39, 0x2, R44 ;  /* 0x0000000227267825 */ /* 0x000fe200078e022c */
[----:B------:R-:W-:-:S03]  /*1d90*/  PRMT R48, R29, 0x7632, R48 ;  /* 0x000076321d307816 */ /* 0x000fc60000000030 */
[----:B------:R-:W-:Y:S01]  /*1da0*/  FADD R22, R21, R4 ;  /* 0x0000000415167221 */ /* 0x000fe20000000000 */
[----:B------:R-:W-:Y:S01]  /*1db0*/  IMAD.WIDE R40, R41, 0x2, R44 ;  /* 0x0000000229287825 */ /* 0x000fe200078e022c */
[----:B------:R-:W-:-:S03]  /*1dc0*/  PRMT R49, R30, 0x7632, R49 ;  /* 0x000076321e317816 */ /* 0x000fc60000000031 */
[----:B------:R-:W-:Y:S01]  /*1dd0*/  IMAD.WIDE R42, R43, 0x2, R44 ;  /* 0x000000022b2a7825 */ /* 0x000fe200078e022c */
[----:B------:R-:W-:-:S03]  /*1de0*/  PRMT R50, R31, 0x7632, R50 ;  /* 0x000076321f327816 */ /* 0x000fc60000000032 */
[----:B------:R-:W-:Y:S01]  /*1df0*/  IMAD.U32 R72, R72, 0x10000, RZ ;  /* 0x0001000048487824 */ /* 0x000fe200078e00ff */
[----:B------:R-:W-:Y:S01]  /*1e00*/  PRMT R34, R5, 0x7632, R34 ;  /* 0x0000763205227816 */ /* 0x000fe20000000022 */
[----:B------:R-:W-:Y:S01]  /*1e10*/  IMAD.WIDE R44, R47, 0x2, R44 ;  /* 0x000000022f2c7825 */ /* 0x000fe200078e022c */
[----:B------:R-:W-:-:S03]  /*1e20*/  SHF.L.U32 R35, R5, 0x10, RZ ;  /* 0x0000001005237819 */ /* 0x000fc600000006ff */
[----:B------:R-:W-:Y:S01]  /*1e30*/  FADD R89, R19, R88 ;  /* 0x0000005813597221 */ /* 0x000fe20000000000 */
[----:B------:R-:W-:Y:S01]  /*1e40*/  PRMT R76, R6, 0x7632, R76 ;  /* 0x00007632064c7816 */ /* 0x000fe2000000004c */
[----:B------:R-:W-:Y:S01]  /*1e50*/  IMAD.U32 R47, R28, 0x10000, RZ ;  /* 0x000100001c2f7824 */ /* 0x000fe200078e00ff */
[----:B------:R-:W-:Y:S01]  /*1e60*/  PRMT R70, R7, 0x7632, R70 ;  /* 0x0000763207467816 */ /* 0x000fe20000000046 */
[----:B------:R-:W-:Y:S02]  /*1e70*/  IMAD.U32 R51, R29, 0x10000, RZ ;  /* 0x000100001d337824 */ /* 0x000fe400078e00ff */
[----:B------:R-:W-:Y:S02]  /*1e80*/  IMAD.U32 R53, R30, 0x10000, RZ ;  /* 0x000100001e357824 */ /* 0x000fe400078e00ff */
[----:B------:R-:W-:Y:S02]  /*1e90*/  IMAD.U32 R55, R31, 0x10000, RZ ;  /* 0x000100001f377824 */ /* 0x000fe400078e00ff */
[----:B------:R-:W-:Y:S01]  /*1ea0*/  FADD R85, R10, R85 ;  /* 0x000000550a557221 */ /* 0x000fe20000000000 */
[----:B------:R-:W-:Y:S01]  /*1eb0*/  IMAD.U32 R77, R6, 0x10000, RZ ;  /* 0x00010000064d7824 */ /* 0x000fe200078e00ff */
[----:B------:R-:W1:Y:S01]  /*1ec0*/  LDS.128 R28, [R0+0x8810] ;  /* 0x00881000001c7984 */ /* 0x000e620000000c00 */
[----:B------:R-:W-:-:S02]  /*1ed0*/  IMAD.U32 R83, R7, 0x10000, RZ ;  /* 0x0001000007537824 */ /* 0x000fc400078e00ff */
[----:B------:R-:W-:Y:S01]  /*1ee0*/  FADD R54, R11, R72 ;  /* 0x000000480b367221 */ /* 0x000fe20000000000 */
[----:B------:R-:W3:Y:S01]  /*1ef0*/  LDS.128 R4, [R0+0xcc00] ;  /* 0x00cc000000047984 */ /* 0x000ee20000000c00 */
[----:B------:R-:W-:Y:S01]  /*1f00*/  SHF.L.U32 R64, R64, 0x10, RZ ;  /* 0x0000001040407819 */ /* 0x000fe200000006ff */
[----:B------:R-:W-:Y:S02]  /*1f10*/  IMAD.U32 R60, R60, 0x10000, RZ ;  /* 0x000100003c3c7824 */ /* 0x000fe400078e00ff */
[----:B------:R-:W4:Y:S01]  /*1f20*/  LDS.128 R16, [R0+0xaa10] ;  /* 0x00aa100000107984 */ /* 0x000f220000000c00 */
[----:B------:R-:W-:-:S03]  /*1f30*/  IMAD.U32 R62, R62, 0x10000, RZ ;  /* 0x000100003e3e7824 */ /* 0x000fc600078e00ff */
[----:B------:R-:W4:Y:S01]  /*1f40*/  LDS.128 R8, [R0+0xcc10] ;  /* 0x00cc100000087984 */ /* 0x000f220000000c00 */
[----:B------:R-:W-:Y:S02]  /*1f50*/  IMAD.U32 R66, R66, 0x10000, RZ ;  /* 0x0001000042427824 */ /* 0x000fe400078e00ff */
[----:B--2---:R-:W-:Y:S01]  /*1f60*/  FADD R61, R12, R61 ;  /* 0x0000003d0c3d7221 */ /* 0x004fe20000000000 */
[----:B------:R-:W-:Y:S01]  /*1f70*/  FADD R63, R14, R63 ;  /* 0x0000003f0e3f7221 */ /* 0x000fe20000000000 */
[----:B------:R-:W-:Y:S01]  /*1f80*/  FADD R60, R13, R60 ;  /* 0x0000003c0d3c7221 */ /* 0x000fe20000000000 */
[----:B------:R-:W-:Y:S01]  /*1f90*/  FADD R64, R15, R64 ;  /* 0x000000400f407221 */ /* 0x000fe20000000000 */
[----:B-----5:R-:W-:Y:S01]  /*1fa0*/  FADD R69, R24, R69 ;  /* 0x0000004518457221 */ /* 0x020fe20000000000 */
[----:B------:R-:W2:Y:S01]  /*1fb0*/  LDS.128 R12, [R0+0xee00] ;  /* 0x00ee0000000c7984 */ /* 0x000ea20000000c00 */
[----:B------:R-:W-:Y:S01]  /*1fc0*/  FADD R71, R26, R71 ;  /* 0x000000471a477221 */ /* 0x000fe20000000000 */
[----:B------:R-:W-:Y:S01]  /*1fd0*/  FADD R62, R25, R62 ;  /* 0x0000003e193e7221 */ /* 0x000fe20000000000 */
[----:B------:R-:W-:-:S02]  /*1fe0*/  FADD R66, R27, R66 ;  /* 0x000000421b427221 */ /* 0x000fc40000000000 */
[----:B------:R5:W2:Y:S01]  /*1ff0*/  LDS.128 R24, [R0+0xee10] ;  /* 0x00ee100000187984 */ /* 0x000aa20000000c00 */
[----:B------:R-:W-:Y:S02]  /*2000*/  IMAD.U32 R56, R56, 0x10000, RZ ;  /* 0x0001000038387824 */ /* 0x000fe400078e00ff */
[----:B------:R-:W-:Y:S02]  /*2010*/  IMAD.U32 R68, R68, 0x10000, RZ ;  /* 0x0001000044447824 */ /* 0x000fe400078e00ff */
[----:B------:R-:W-:Y:S02]  /*2020*/  IMAD.U32 R74, R74, 0x10000, RZ ;  /* 0x000100004a4a7824 */ /* 0x000fe400078e00ff */
[----:B------:R-:W-:Y:S02]  /*2030*/  IMAD.U32 R46, R46, 0x10000, RZ ;  /* 0x000100002e2e7824 */ /* 0x000fe400078e00ff */
[----:B------:R-:W-:Y:S02]  /*2040*/  IMAD.U32 R52, R52, 0x10000, RZ ;  /* 0x0001000034347824 */ /* 0x000fe400078e00ff */
[----:B------:R-:W-:-:S02]  /*2050*/  IMAD.U32 R58, R58, 0x10000, RZ ;  /* 0x000100003a3a7824 */ /* 0x000fc400078e00ff */
[----:B------:R-:W-:Y:S02]  /*2060*/  IMAD.U32 R48, R48, 0x10000, RZ ;  /* 0x0001000030307824 */ /* 0x000fe400078e00ff */
[----:B------:R-:W-:Y:S01]  /*2070*/  FADD R65, R20, R65 ;  /* 0x0000004114417221 */ /* 0x000fe20000000000 */
[----:B-----5:R-:W-:Y:S02]  /*2080*/  IMAD.U32 R0, R49, 0x10000, RZ ;  /* 0x0001000031007824 */ /* 0x020fe400078e00ff */
[----:B------:R-:W-:Y:S01]  /*2090*/  FADD R56, R23, R56 ;  /* 0x0000003817387221 */ /* 0x000fe20000000000 */
[----:B------:R-:W-:Y:S02]  /*20a0*/  IMAD.U32 R50, R50, 0x10000, RZ ;  /* 0x0001000032327824 */ /* 0x000fe400078e00ff */
[----:B-1----:R-:W-:Y:S01]  /*20b0*/  FADD R28, R28, R73 ;  /* 0x000000491c1c7221 */ /* 0x002fe20000000000 */
[----:B------:R-:W-:Y:S01]  /*20c0*/  FADD R30, R30, R75 ;  /* 0x0000004b1e1e7221 */ /* 0x000fe20000000000 */
[----:B------:R-:W-:Y:S01]  /*20d0*/  FADD R29, R29, R68 ;  /* 0x000000441d1d7221 */ /* 0x000fe20000000000 */
[----:B------:R-:W-:Y:S01]  /*20e0*/  FADD R31, R31, R74 ;  /* 0x0000004a1f1f7221 */ /* 0x000fe20000000000 */
[----:B---3--:R-:W-:Y:S01]  /*20f0*/  FADD R4, R4, R47 ;  /* 0x0000002f04047221 */ /* 0x008fe20000000000 */
[----:B------:R-:W-:Y:S01]  /*2100*/  FADD R5, R5, R46 ;  /* 0x0000002e05057221 */ /* 0x000fe20000000000 */
[----:B----4-:R-:W-:Y:S01]  /*2110*/  FADD R68, R16, R57 ;  /* 0x0000003910447221 */ /* 0x010fe20000000000 */
[----:B------:R-:W-:Y:S01]  /*2120*/  FADD R72, R18, R59 ;  /* 0x0000003b12487221 */ /* 0x000fe20000000000 */
        /* <DEDUP_REMOVED lines=8> */
[----:B------:R-:W-:Y:S01]  /*21b0*/  F2FP.BF16.F32.PACK_AB R16, R81, R78 ;  /* 0x0000004e5110723e */ /* 0x000fe200000010ff */
[----:B------:R-:W-:Y:S01]  /*21c0*/  IMAD.U32 R32, R32, 0x10000, RZ ;  /* 0x0001000020207824 */ /* 0x000fe200078e00ff */
[----:B------:R-:W-:-:S02]  /*21d0*/  F2FP.BF16.F32.PACK_AB R17, R80, R79 ;  /* 0x0000004f5011723e */ /* 0x000fc400000010ff */
[----:B------:R-:W-:Y:S02]  /*21e0*/  F2FP.BF16.F32.PACK_AB R18, R87, R82 ;  /* 0x000000525712723e */ /* 0x000fe400000010ff */
[----:B------:R-:W-:Y:S01]  /*21f0*/  F2FP.BF16.F32.PACK_AB R19, R89, R84 ;  /* 0x000000545913723e */ /* 0x000fe200000010ff */
[----:B------:R-:W-:Y:S01]  /*2200*/  IMAD.U32 R34, R34, 0x10000, RZ ;  /* 0x0001000022227824 */ /* 0x000fe200078e00ff */
[----:B------:R-:W-:Y:S02]  /*2210*/  F2FP.BF16.F32.PACK_AB R20, R91, R86 ;  /* 0x000000565b14723e */ /* 0x000fe400000010ff */
[----:B------:R-:W-:Y:S02]  /*2220*/  F2FP.BF16.F32.PACK_AB R21, R54, R85 ;  /* 0x000000553615723e */ /* 0x000fe400000010ff */
[----:B------:R-:W-:Y:S02]  /*2230*/  F2FP.BF16.F32.PACK_AB R22, R22, R65 ;  /* 0x000000411616723e */ /* 0x000fe400000010ff */
[----:B------:R-:W-:Y:S01]  /*2240*/  F2FP.BF16.F32.PACK_AB R23, R56, R67 ;  /* 0x000000433817723e */ /* 0x000fe200000010ff */
[----:B------:R-:W-:Y:S01]  /*2250*/  IMAD.U32 R76, R76, 0x10000, RZ ;  /* 0x000100004c4c7824 */ /* 0x000fe200078e00ff */
[----:B------:R-:W-:Y:S01]  /*2260*/  F2FP.BF16.F32.PACK_AB R56, R62, R69 ;  /* 0x000000453e38723e */ /* 0x000fe200000010ff */
[----:B------:R-:W-:Y:S01]  /*2270*/  IMAD.U32 R70, R70, 0x10000, RZ ;  /* 0x0001000046467824 */ /* 0x000fe200078e00ff */
[----:B------:R-:W-:-:S02]  /*2280*/  F2FP.BF16.F32.PACK_AB R57, R66, R71 ;  /* 0x000000474239723e */ /* 0x000fc400000010ff */
[----:B------:R-:W-:Y:S02]  /*2290*/  F2FP.BF16.F32.PACK_AB R58, R29, R28 ;  /* 0x0000001c1d3a723e */ /* 0x000fe400000010ff */
[----:B------:R-:W-:Y:S02]  /*22a0*/  F2FP.BF16.F32.PACK_AB R59, R31, R30 ;  /* 0x0000001e1f3b723e */ /* 0x000fe400000010ff */
[----:B------:R-:W-:Y:S02]  /*22b0*/  F2FP.BF16.F32.PACK_AB R4, R5, R4 ;  /* 0x000000040504723e */ /* 0x000fe400000010ff */
[----:B------:R-:W-:Y:S02]  /*22c0*/  F2FP.BF16.F32.PACK_AB R28, R60, R61 ;  /* 0x0000003d3c1c723e */ /* 0x000fe400000010ff */
[----:B------:R-:W-:Y:S02]  /*22d0*/  F2FP.BF16.F32.PACK_AB R29, R64, R63 ;  /* 0x0000003f401d723e */ /* 0x000fe400000010ff */
[----:B------:R-:W-:-:S02]  /*22e0*/  F2FP.BF16.F32.PACK_AB R30, R73, R68 ;  /* 0x00000044491e723e */ /* 0x000fc400000010ff */
[----:B------:R-:W-:Y:S02]  /*22f0*/  F2FP.BF16.F32.PACK_AB R31, R75, R72 ;  /* 0x000000484b1f723e */ /* 0x000fe400000010ff */
[----:B------:R-:W-:Y:S01]  /*2300*/  F2FP.BF16.F32.PACK_AB R5, R7, R6 ;  /* 0x000000060705723e */ /* 0x000fe200000010ff */
[----:B------:R1:W-:Y:S01]  /*2310*/  @P5 STG.E.128 desc[UR16][R2.64], R16 ;  /* 0x0000001002005986 */ /* 0x0003e2000c101d10 */
[----:B------:R-:W-:Y:S01]  /*2320*/  F2FP.BF16.F32.PACK_AB R6, R9, R8 ;  /* 0x000000080906723e */ /* 0x000fe200000010ff */
[----:B--2---:R-:W-:Y:S01]  /*2330*/  FADD R12, R12, R33 ;  /* 0x000000210c0c7221 */ /* 0x004fe20000000000 */
[----:B------:R-:W-:Y:S01]  /*2340*/  F2FP.BF16.F32.PACK_AB R7, R11, R10 ;  /* 0x0000000a0b07723e */ /* 0x000fe200000010ff */
[----:B------:R-:W-:Y:S01]  /*2350*/  FADD R13, R13, R32 ;  /* 0x000000200d0d7221 */ /* 0x000fe20000000000 */
[----:B------:R1:W-:Y:S01]  /*2360*/  @P4 STG.E.128 desc[UR16][R36.64], R20 ;  /* 0x0000001424004986 */ /* 0x0003e2000c101d10 */
[----:B------:R-:W-:Y:S01]  /*2370*/  FADD R14, R14, R35 ;  /* 0x000000230e0e7221 */ /* 0x000fe20000000000 */
[----:B------:R-:W-:Y:S01]  /*2380*/  FADD R15, R15, R34 ;  /* 0x000000220f0f7221 */ /* 0x000fe20000000000 */
[----:B------:R-:W-:Y:S01]  /*2390*/  FADD R24, R24, R77 ;  /* 0x0000004d18187221 */ /* 0x000fe20000000000 */
[----:B------:R1:W-:Y:S01]  /*23a0*/  @P3 STG.E.128 desc[UR16][R38.64], R56 ;  /* 0x0000003826003986 */ /* 0x0003e2000c101d10 */
[----:B------:R-:W-:Y:S01]  /*23b0*/  FADD R26, R26, R83 ;  /* 0x000000531a1a7221 */ /* 0x000fe20000000000 */
[----:B------:R-:W-:Y:S01]  /*23c0*/  FADD R25, R25, R76 ;  /* 0x0000004c19197221 */ /* 0x000fe20000000000 */
[----:B------:R-:W-:Y:S01]  /*23d0*/  FADD R27, R27, R70 ;  /* 0x000000461b1b7221 */ /* 0x000fe20000000000 */
[----:B------:R1:W-:Y:S01]  /*23e0*/  @P2 STG.E.128 desc[UR16][R40.64], R28 ;  /* 0x0000001c28002986 */ /* 0x0003e2000c101d10 */
[----:B------:R-:W-:-:S03]  /*23f0*/  F2FP.BF16.F32.PACK_AB R12, R13, R12 ;  /* 0x0000000c0d0c723e */ /* 0x000fc600000010ff */
[----:B------:R1:W-:Y:S01]  /*2400*/  @P1 STG.E.128 desc[UR16][R42.64], R4 ;  /* 0x000000042a001986 */ /* 0x0003e2000c101d10 */
[----:B------:R-:W-:Y:S02]  /*2410*/  F2FP.BF16.F32.PACK_AB R13, R15, R14 ;  /* 0x0000000e0f0d723e */ /* 0x000fe400000010ff */
[----:B------:R-:W-:Y:S02]  /*2420*/  F2FP.BF16.F32.PACK_AB R14, R25, R24 ;  /* 0x00000018190e723e */ /* 0x000fe400000010ff */
[----:B------:R-:W-:Y:S01]  /*2430*/  F2FP.BF16.F32.PACK_AB R15, R27, R26 ;  /* 0x0000001a1b0f723e */ /* 0x000fe200000010ff */
[----:B------:R-:W-:Y:S06]  /*2440*/  @!P0 EXIT ;  /* 0x000000000000894d */ /* 0x000fec0003800000 */
[----:B------:R-:W-:Y:S01]  /*2450*/  STG.E.128 desc[UR16][R44.64], R12 ;  /* 0x0000000c2c007986 */ /* 0x000fe2000c101d10 */
[----:B------:R-:W-:Y:S05]  /*2460*/  EXIT ;  /* 0x000000000000794d */ /* 0x000fea0003800000 */
.L_x_1:
[----:B------:R-:W-:-:S00]  /*2470*/  BRA `(.L_x_1) ;  /* 0xfffffffc00fc7947 */ /* 0x000fc0000383ffff */
[----:B------:R-:W-:-:S00]  /*2480*/  NOP ;  /* 0x0000000000007918 */ /* 0x000fc00000000000 */
[----:B------:R-:W-:-:S00]  /*2490*/  NOP ;  /* 0x0000000000007918 */ /* 0x000fc00000000000 */
[----:B------:R-:W-:-:S00]  /*24a0*/  NOP ;  /* 0x0000000000007918 */ /* 0x000fc00000000000 */
[----:B------:R-:W-:-:S00]  /*24b0*/  NOP ;  /* 0x0000000000007918 */ /* 0x000fc00000000000 */
[----:B------:R-:W-:-:S00]  /*24c0*/  NOP ;  /* 0x0000000000007918 */ /* 0x000fc00000000000 */
[----:B------:R-:W-:-:S00]  /*24d0*/  NOP ;  /* 0x0000000000007918 */ /* 0x000fc00000000000 */
[----:B------:R-:W-:-:S00]  /*24e0*/  NOP ;  /* 0x0000000000007918 */ /* 0x000fc00000000000 */
[----:B------:R-:W-:-:S00]  /*24f0*/  NOP ;  /* 0x0000000000007918 */ /* 0x000fc00000000000 */
.L_x_2:


//--------------------- .nv.shared.triton_mm      --------------------------
	.section	.nv.shared.triton_mm,"aw",@nobits
	.sectionflags	@""
	.align	16
	.zero		1024


//--------------------- .nv.constant0.triton_mm   --------------------------
	.section	.nv.constant0.triton_mm,"a",@progbits
	.sectionflags	@""
	.align	4
.nv.constant0.triton_mm:
	.zero		568
